	.target	sm_90a

	.elftype	@"ET_EXEC"


//--------------------- .note.nv.tkinfo           --------------------------
	.section	.note.nv.tkinfo,"",@"SHT_NOTE"
	.sectionflags	@"SHF_NOTE_NV_TKINFO"
	.tkinfo
        /*0018*/ 	.word	0x00000002
        /*0030*/ 	.string	""
        /*0030*/ 	.string	"ptxas"
        /*0030*/ 	.string	"Cuda compilation tools, release 13.0, V13.0.88"
        /*0030*/ 	.string	"Build cuda_13.0.r13.0/compiler.36424714_0"
        /*0030*/ 	.string	"-arch sm_90a -m 64 "



//--------------------- .note.nv.cuinfo           --------------------------
	.section	.note.nv.cuinfo,"",@"SHT_NOTE"
	.sectionflags	@"SHF_NOTE_NV_CUINFO"
        /*0018*/ 	.short	0x0002
        /*001a*/ 	.short	0x005a
        /*001c*/ 	.short	0x0082
	.zero		2


//--------------------- .nv.info                  --------------------------
	.section	.nv.info,"",@"SHT_CUDA_INFO"
	.align	4


	//----- nvinfo : EIATTR_REGCOUNT
	.align		4
        /*0000*/ 	.byte	0x04, 0x2f
        /*0002*/ 	.short	(.L_15 - .L_14)
	.align		4
.L_14:
        /*0004*/ 	.word	index@(_ZN7cutlass13device_kernelINS_4gemm6kernel13GemmUniversalIN4cute5tupleIJiiiiEEENS1_10collective13CollectiveMmaINS1_34MainloopSm90TmaGmmaWarpSpecializedILi3ENS5_IJNS4_1CILi1EEESB_SB_EEENS1_35KernelTmaWarpSpecializedCooperativeEEENS5_IJNSA_ILi384EEENSA_ILi112EEENSA_ILi64EEEEEENS_10bfloat16_tENS5_IJlSB_lEEESJ_SK_NS4_8TiledMMAINS4_8MMA_AtomIJNS4_4SM904GMMA27MMA_64x16x16_F32BF16BF16_SSILNSO_5MajorE0ELSQ_0ELNSO_7ScaleInE1ELSR_1EEEEEENS4_6LayoutINS5_IJNSA_ILi2EEESB_SB_EEENS5_IJSB_NSA_ILi0EEESX_EEEEENS5_IJNS4_10UnderscoreES10_S10_EEEEENS4_13SM90_TMA_LOADENS4_14ComposedLayoutINS4_7SwizzleILi3ELi4ELi3EEENS4_18smem_ptr_flag_bitsILi16EEENSU_INS5_IJNSA_ILi8EEESH_EEENS5_IJSH_SB_EEEEEEEvNS4_8identityES13_S1D_vS1E_EENS_8epilogue10collective6detail29Sm90TmaWarpSpecializedAdapterINS1H_15DefaultEpilogueISJ_SK_SK_NS1G_6thread17LinearCombinationISJ_Li1EffLNS1L_9ScaleType4KindE0ELNS_15FloatRoundStyleE2ESJ_EENS1_15EpilogueDefaultEEEEEvvEEEEvNT_6ParamsE)
        /*0008*/ 	.word	0x000000a8


	//----- nvinfo : EIATTR_FRAME_SIZE
	.align		4
.L_15:
        /*000c*/ 	.byte	0x04, 0x11
        /*000e*/ 	.short	(.L_17 - .L_16)
	.align		4
.L_16:
        /*0010*/ 	.word	index@(_ZN7cutlass13device_kernelINS_4gemm6kernel13GemmUniversalIN4cute5tupleIJiiiiEEENS1_10collective13CollectiveMmaINS1_34MainloopSm90TmaGmmaWarpSpecializedILi3ENS5_IJNS4_1CILi1EEESB_SB_EEENS1_35KernelTmaWarpSpecializedCooperativeEEENS5_IJNSA_ILi384EEENSA_ILi112EEENSA_ILi64EEEEEENS_10bfloat16_tENS5_IJlSB_lEEESJ_SK_NS4_8TiledMMAINS4_8MMA_AtomIJNS4_4SM904GMMA27MMA_64x16x16_F32BF16BF16_SSILNSO_5MajorE0ELSQ_0ELNSO_7ScaleInE1ELSR_1EEEEEENS4_6LayoutINS5_IJNSA_ILi2EEESB_SB_EEENS5_IJSB_NSA_ILi0EEESX_EEEEENS5_IJNS4_10UnderscoreES10_S10_EEEEENS4_13SM90_TMA_LOADENS4_14ComposedLayoutINS4_7SwizzleILi3ELi4ELi3EEENS4_18smem_ptr_flag_bitsILi16EEENSU_INS5_IJNSA_ILi8EEESH_EEENS5_IJSH_SB_EEEEEEEvNS4_8identityES13_S1D_vS1E_EENS_8epilogue10collective6detail29Sm90TmaWarpSpecializedAdapterINS1H_15DefaultEpilogueISJ_SK_SK_NS1G_6thread17LinearCombinationISJ_Li1EffLNS1L_9ScaleType4KindE0ELNS_15FloatRoundStyleE2ESJ_EENS1_15EpilogueDefaultEEEEEvvEEEEvNT_6ParamsE)
        /*0014*/ 	.word	0x00000000


	//----- nvinfo : EIATTR_MIN_STACK_SIZE
	.align		4
.L_17:
        /*0018*/ 	.byte	0x04, 0x12
        /*001a*/ 	.short	(.L_19 - .L_18)
	.align		4
.L_18:
        /*001c*/ 	.word	index@(_ZN7cutlass13device_kernelINS_4gemm6kernel13GemmUniversalIN4cute5tupleIJiiiiEEENS1_10collective13CollectiveMmaINS1_34MainloopSm90TmaGmmaWarpSpecializedILi3ENS5_IJNS4_1CILi1EEESB_SB_EEENS1_35KernelTmaWarpSpecializedCooperativeEEENS5_IJNSA_ILi384EEENSA_ILi112EEENSA_ILi64EEEEEENS_10bfloat16_tENS5_IJlSB_lEEESJ_SK_NS4_8TiledMMAINS4_8MMA_AtomIJNS4_4SM904GMMA27MMA_64x16x16_F32BF16BF16_SSILNSO_5MajorE0ELSQ_0ELNSO_7ScaleInE1ELSR_1EEEEEENS4_6LayoutINS5_IJNSA_ILi2EEESB_SB_EEENS5_IJSB_NSA_ILi0EEESX_EEEEENS5_IJNS4_10UnderscoreES10_S10_EEEEENS4_13SM90_TMA_LOADENS4_14ComposedLayoutINS4_7SwizzleILi3ELi4ELi3EEENS4_18smem_ptr_flag_bitsILi16EEENSU_INS5_IJNSA_ILi8EEESH_EEENS5_IJSH_SB_EEEEEEEvNS4_8identityES13_S1D_vS1E_EENS_8epilogue10collective6detail29Sm90TmaWarpSpecializedAdapterINS1H_15DefaultEpilogueISJ_SK_SK_NS1G_6thread17LinearCombinationISJ_Li1EffLNS1L_9ScaleType4KindE0ELNS_15FloatRoundStyleE2ESJ_EENS1_15EpilogueDefaultEEEEEvvEEEEvNT_6ParamsE)
        /*0020*/ 	.word	0x00000000
.L_19:


//--------------------- .nv.compat                --------------------------
	.section	.nv.compat,"",@"SHT_CUDA_COMPAT_INFO"
	.align	4
        /*0000*/ 	.byte	0x02, 0x09, 0x01, 0x00, 0x02, 0x02, 0x04, 0x00, 0x02, 0x05, 0x05, 0x00, 0x03, 0x07, 0x01, 0x01
        /*0010*/ 	.byte	0x02, 0x03, 0x01, 0x00, 0x02, 0x06, 0x01, 0x00, 0x04, 0x0b, 0x08, 0x00, 0x00, 0x00, 0x00, 0x00
        /*0020*/ 	.byte	0x00, 0x00, 0x00, 0x00


//--------------------- .nv.info._ZN7cutlass13device_kernelINS_4gemm6kernel13GemmUniversalIN4cute5tupleIJiiiiEEENS1_10collective13CollectiveMmaINS1_34MainloopSm90TmaGmmaWarpSpecializedILi3ENS5_IJNS4_1CILi1EEESB_SB_EEENS1_35KernelTmaWarpSpecializedCooperativeEEENS5_IJNSA_ILi384EEENSA_ILi112EEENSA_ILi64EEEEEENS_10bfloat16_tENS5_IJlSB_lEEESJ_SK_NS4_8TiledMMAINS4_8MMA_AtomIJNS4_4SM904GMMA27MMA_64x16x16_F32BF16BF16_SSILNSO_5MajorE0ELSQ_0ELNSO_7ScaleInE1ELSR_1EEEEEENS4_6LayoutINS5_IJNSA_ILi2EEESB_SB_EEENS5_IJSB_NSA_ILi0EEESX_EEEEENS5_IJNS4_10UnderscoreES10_S10_EEEEENS4_13SM90_TMA_LOADENS4_14ComposedLayoutINS4_7SwizzleILi3ELi4ELi3EEENS4_18smem_ptr_flag_bitsILi16EEENSU_INS5_IJNSA_ILi8EEESH_EEENS5_IJSH_SB_EEEEEEEvNS4_8identityES13_S1D_vS1E_EENS_8epilogue10collective6detail29Sm90TmaWarpSpecializedAdapterINS1H_15DefaultEpilogueISJ_SK_SK_NS1G_6thread17LinearCombinationISJ_Li1EffLNS1L_9ScaleType4KindE0ELNS_15FloatRoundStyleE2ESJ_EENS1_15EpilogueDefaultEEEEEvvEEEEvNT_6ParamsE --------------------------
	.section	.nv.info._ZN7cutlass13device_kernelINS_4gemm6kernel13GemmUniversalIN4cute5tupleIJiiiiEEENS1_10collective13CollectiveMmaINS1_34MainloopSm90TmaGmmaWarpSpecializedILi3ENS5_IJNS4_1CILi1EEESB_SB_EEENS1_35KernelTmaWarpSpecializedCooperativeEEENS5_IJNSA_ILi384EEENSA_ILi112EEENSA_ILi64EEEEEENS_10bfloat16_tENS5_IJlSB_lEEESJ_SK_NS4_8TiledMMAINS4_8MMA_AtomIJNS4_4SM904GMMA27MMA_64x16x16_F32BF16BF16_SSILNSO_5MajorE0ELSQ_0ELNSO_7ScaleInE1ELSR_1EEEEEENS4_6LayoutINS5_IJNSA_ILi2EEESB_SB_EEENS5_IJSB_NSA_ILi0EEESX_EEEEENS5_IJNS4_10UnderscoreES10_S10_EEEEENS4_13SM90_TMA_LOADENS4_14ComposedLayoutINS4_7SwizzleILi3ELi4ELi3EEENS4_18smem_ptr_flag_bitsILi16EEENSU_INS5_IJNSA_ILi8EEESH_EEENS5_IJSH_SB_EEEEEEEvNS4_8identityES13_S1D_vS1E_EENS_8epilogue10collective6detail29Sm90TmaWarpSpecializedAdapterINS1H_15DefaultEpilogueISJ_SK_SK_NS1G_6thread17LinearCombinationISJ_Li1EffLNS1L_9ScaleType4KindE0ELNS_15FloatRoundStyleE2ESJ_EENS1_15EpilogueDefaultEEEEEvvEEEEvNT_6ParamsE,"",@"SHT_CUDA_INFO"
	.sectionflags	@""
	.align	4


	//----- nvinfo : EIATTR_CUDA_API_VERSION
	.align		4
        /*0000*/ 	.byte	0x04, 0x37
        /*0002*/ 	.short	(.L_21 - .L_20)
.L_20:
        /*0004*/ 	.word	0x00000082


	//----- nvinfo : EIATTR_KPARAM_INFO
	.align		4
.L_21:
        /*0008*/ 	.byte	0x04, 0x17
        /*000a*/ 	.short	(.L_23 - .L_22)
.L_22:
        /*000c*/ 	.word	0x00000000
        /*0010*/ 	.short	0x0000
        /*0012*/ 	.short	0x0070
        /*0014*/ 	.byte	0x00, 0xf0, 0x01, 0x10


	//----- nvinfo : EIATTR_SPARSE_MMA_MASK
	.align		4
.L_23:
        /*0018*/ 	.byte	0x03, 0x50
        /*001a*/ 	.short	0x0000


	//----- nvinfo : EIATTR_MAXREG_COUNT
	.align		4
        /*001c*/ 	.byte	0x03, 0x1b
        /*001e*/ 	.short	0x00a8


	//----- nvinfo : EIATTR_NUM_BARRIERS
	.align		4
        /*0020*/ 	.byte	0x02, 0x4c
        /*0022*/ 	.byte	0x01
	.zero		1


	//----- nvinfo : EIATTR_EXTERNS
	.align		4
        /*0024*/ 	.byte	0x04, 0x0f
        /*0026*/ 	.short	(.L_25 - .L_24)


	//   ....[0]....
	.align		4
.L_24:
        /*0028*/ 	.word	index@(__assertfail)


	//----- nvinfo : EIATTR_MERCURY_ISA_VERSION
	.align		4
.L_25:
        /*002c*/ 	.byte	0x03, 0x5f
        /*002e*/ 	.short	0x0101


	//----- nvinfo : EIATTR_INT_WARP_WIDE_INSTR_OFFSETS
	.align		4
        /*0030*/ 	.byte	0x04, 0x31
        /*0032*/ 	.short	(.L_27 - .L_26)


	//   ....[0]....
.L_26:
        /*0034*/ 	.word	0x000003a0


	//   ....[1]....
        /*0038*/ 	.word	0x000003b0


	//   ....[2]....
        /*003c*/ 	.word	0x00000490


	//----- nvinfo : EIATTR_COOP_GROUP_MASK_REGIDS
	.align		4
.L_27:
        /*0040*/ 	.byte	0x04, 0x29
        /*0042*/ 	.short	(.L_29 - .L_28)


	//   ....[0]....
.L_28:
        /*0044*/ 	.word	0xffffffff


	//   ....[1]....
        /*0048*/ 	.word	0xffffffff


	//   ....[2]....
        /*004c*/ 	.word	0xffffffff


	//   ....[3]....
        /*0050*/ 	.word	0xffffffff


	//   ....[4]....
        /*0054*/ 	.word	0xffffffff


	//----- nvinfo : EIATTR_COOP_GROUP_INSTR_OFFSETS
	.align		4
.L_29:
        /*0058*/ 	.byte	0x04, 0x28
        /*005a*/ 	.short	(.L_31 - .L_30)


	//   ....[0]....
.L_30:
        /*005c*/ 	.word	0x00000060


	//   ....[1]....
        /*0060*/ 	.word	0x00000070


	//   ....[2]....
        /*0064*/ 	.word	0x00000130


	//   ....[3]....
        /*0068*/ 	.word	0x000002a0


	//   ....[4]....
        /*006c*/ 	.word	0x00000f80


	//----- nvinfo : EIATTR_REG_RECONFIG
	.align		4
.L_31:
        /*0070*/ 	.byte	0x01, 0x54
	.zero		2


	//----- nvinfo : EIATTR_SYSCALL_OFFSETS
	.align		4
        /*0074*/ 	.byte	0x04, 0x46
        /*0076*/ 	.short	(.L_33 - .L_32)


	//   ....[0]....
.L_32:
        /*0078*/ 	.word	0x00001130


	//----- nvinfo : EIATTR_MBARRIER_INSTR_OFFSETS
	.align		4
.L_33:
        /*007c*/ 	.byte	0x04, 0x39
        /*007e*/ 	.short	(.L_35 - .L_34)


	//   ....[0]....
.L_34:
        /*0080*/ 	.word	0x00000230
        /*0084*/ 	.word	0x000000ff
        /*0088*/ 	.word	0x00000000
        /*008c*/ 	.short	0x0100
        /*008e*/ 	.byte	0x08
	.zero		1


	//   ....[1]....
        /*0090*/ 	.word	0x00000240
        /*0094*/ 	.word	0x000000ff
        /*0098*/ 	.word	0x00000018
        /*009c*/ 	.short	0x0100
        /*009e*/ 	.byte	0x08
	.zero		1


	//   ....[2]....
        /*00a0*/ 	.word	0x00000250
        /*00a4*/ 	.word	0x000000ff
        /*00a8*/ 	.word	0x00000008
        /*00ac*/ 	.short	0x0100
        /*00ae*/ 	.byte	0x08
	.zero		1


	//   ....[3]....
        /*00b0*/ 	.word	0x00000260
        /*00b4*/ 	.word	0x000000ff
        /*00b8*/ 	.word	0x00000020
        /*00bc*/ 	.short	0x0100
        /*00be*/ 	.byte	0x08
	.zero		1


	//   ....[4]....
        /*00c0*/ 	.word	0x00000270
        /*00c4*/ 	.word	0x000000ff
        /*00c8*/ 	.word	0x00000010
        /*00cc*/ 	.short	0x0100
        /*00ce*/ 	.byte	0x08
	.zero		1


	//   ....[5]....
        /*00d0*/ 	.word	0x00000280
        /*00d4*/ 	.word	0x000000ff
        /*00d8*/ 	.word	0x00000028
        /*00dc*/ 	.short	0x0100
        /*00de*/ 	.byte	0x08
	.zero		1


	//   ....[6]....
        /*00e0*/ 	.word	0x00000500
        /*00e4*/ 	.word	0x000000ff
        /*00e8*/ 	.word	0x00000040
        /*00ec*/ 	.short	0x0100
        /*00ee*/ 	.byte	0x06
	.zero		1


	//   ....[7]....
        /*00f0*/ 	.word	0x00000560
        /*00f4*/ 	.word	0x000000ff
        /*00f8*/ 	.word	0x00000048
        /*00fc*/ 	.short	0x0100
        /*00fe*/ 	.byte	0x06
	.zero		1


	//   ....[8]....
        /*0100*/ 	.word	0x000011b0
        /*0104*/ 	.word	0x00000003
        /*0108*/ 	.word	0x00000000
        /*010c*/ 	.short	0x010a
        /*010e*/ 	.byte	0x3f
	.zero		1


	//   ....[9]....
        /*0110*/ 	.word	0x000011f0
        /*0114*/ 	.word	0x00000003
        /*0118*/ 	.word	0x00000000
        /*011c*/ 	.short	0x010a
        /*011e*/ 	.byte	0x3f
	.zero		1


	//   ....[10]....
        /*0120*/ 	.word	0x000031f0
        /*0124*/ 	.word	0x000000ff
        /*0128*/ 	.word	0x00000000
        /*012c*/ 	.short	0x010a
        /*012e*/ 	.byte	0x08
	.zero		1


	//   ....[11]....
        /*0130*/ 	.word	0x00003230
        /*0134*/ 	.word	0x000000ff
        /*0138*/ 	.word	0x00000000
        /*013c*/ 	.short	0x010a
        /*013e*/ 	.byte	0x08
	.zero		1


	//   ....[12]....
        /*0140*/ 	.word	0x00005170
        /*0144*/ 	.word	0x000000ff
        /*0148*/ 	.word	0x00000000
        /*014c*/ 	.short	0x0101
        /*014e*/ 	.byte	0x08
	.zero		1


	//   ....[13]....
        /*0150*/ 	.word	0x00005320
        /*0154*/ 	.word	0x00000000
        /*0158*/ 	.word	0x00000000
        /*015c*/ 	.short	0x0101
        /*015e*/ 	.byte	0x3f
	.zero		1


	//   ....[14]....
        /*0160*/ 	.word	0x00011240
        /*0164*/ 	.word	0x0000000e
        /*0168*/ 	.word	0x00000018
        /*016c*/ 	.short	0x010a
        /*016e*/ 	.byte	0x3f
	.zero		1


	//   ....[15]....
        /*0170*/ 	.word	0x000115d0
        /*0174*/ 	.word	0x00000005
        /*0178*/ 	.word	0x00000048
        /*017c*/ 	.short	0x0101
        /*017e*/ 	.byte	0x3f
	.zero		1


	//   ....[16]....
        /*0180*/ 	.word	0x00011d30
        /*0184*/ 	.word	0x00000007
        /*0188*/ 	.word	0x00000000
        /*018c*/ 	.short	0x010a
        /*018e*/ 	.byte	0x3f
	.zero		1


	//   ....[17]....
        /*0190*/ 	.word	0x00011db0
        /*0194*/ 	.word	0x00000006
        /*0198*/ 	.word	0x00000000
        /*019c*/ 	.short	0x010a
        /*019e*/ 	.byte	0x3f
	.zero		1


	//   ....[18]....
        /*01a0*/ 	.word	0x00011e40
        /*01a4*/ 	.word	0x00000003
        /*01a8*/ 	.word	0x00000000
        /*01ac*/ 	.short	0x010a
        /*01ae*/ 	.byte	0x3f
	.zero		1


	//   ....[19]....
        /*01b0*/ 	.word	0x00011ea0
        /*01b4*/ 	.word	0x00000003
        /*01b8*/ 	.word	0x00000000
        /*01bc*/ 	.short	0x010a
        /*01be*/ 	.byte	0x3f
	.zero		1


	//   ....[20]....
        /*01c0*/ 	.word	0x00011f00
        /*01c4*/ 	.word	0x00000005
        /*01c8*/ 	.word	0x00000000
        /*01cc*/ 	.short	0x010a
        /*01ce*/ 	.byte	0x3f
	.zero		1


	//   ....[21]....
        /*01d0*/ 	.word	0x00011fd0
        /*01d4*/ 	.word	0x0000000e
        /*01d8*/ 	.word	0x00000018
        /*01dc*/ 	.short	0x010a
        /*01de*/ 	.byte	0x3f
	.zero		1


	//   ....[22]....
        /*01e0*/ 	.word	0x000120a0
        /*01e4*/ 	.word	0x00000007
        /*01e8*/ 	.word	0x00000000
        /*01ec*/ 	.short	0x010a
        /*01ee*/ 	.byte	0x3f
	.zero		1


	//   ....[23]....
        /*01f0*/ 	.word	0x000120f0
        /*01f4*/ 	.word	0x00000006
        /*01f8*/ 	.word	0x00000000
        /*01fc*/ 	.short	0x010a
        /*01fe*/ 	.byte	0x3f
	.zero		1


	//----- nvinfo : EIATTR_NUM_MBARRIERS
	.align		4
.L_35:
        /*0200*/ 	.byte	0x03, 0x38
        /*0202*/ 	.short	0x0008


	//----- nvinfo : EIATTR_EXIT_INSTR_OFFSETS
	.align		4
        /*0204*/ 	.byte	0x04, 0x1c
        /*0206*/ 	.short	(.L_37 - .L_36)


	//   ....[0]....
.L_36:
        /*0208*/ 	.word	0x000005b0


	//   ....[1]....
        /*020c*/ 	.word	0x00000e90


	//   ....[2]....
        /*0210*/ 	.word	0x00010870


	//   ....[3]....
        /*0214*/ 	.word	0x00010ed0


	//   ....[4]....
        /*0218*/ 	.word	0x00011e90


	//----- nvinfo : EIATTR_MAX_THREADS
	.align		4
.L_37:
        /*021c*/ 	.byte	0x04, 0x05
        /*021e*/ 	.short	(.L_39 - .L_38)
.L_38:
        /*0220*/ 	.word	0x00000180
        /*0224*/ 	.word	0x00000001
        /*0228*/ 	.word	0x00000001


	//----- nvinfo : EIATTR_CRS_STACK_SIZE
	.align		4
.L_39:
        /*022c*/ 	.byte	0x04, 0x1e
        /*022e*/ 	.short	(.L_41 - .L_40)
.L_40:
        /*0230*/ 	.word	0x00000000


	//----- nvinfo : EIATTR_CBANK_PARAM_SIZE
	.align		4
.L_41:
        /*0234*/ 	.byte	0x03, 0x19
        /*0236*/ 	.short	0x0470


	//----- nvinfo : EIATTR_PARAM_CBANK
	.align		4
        /*0238*/ 	.byte	0x04, 0x0a
        /*023a*/ 	.short	(.L_43 - .L_42)
	.align		4
.L_42:
        /*023c*/ 	.word	index@(.nv.constant0._ZN7cutlass13device_kernelINS_4gemm6kernel13GemmUniversalIN4cute5tupleIJiiiiEEENS1_10collective13CollectiveMmaINS1_34MainloopSm90TmaGmmaWarpSpecializedILi3ENS5_IJNS4_1CILi1EEESB_SB_EEENS1_35KernelTmaWarpSpecializedCooperativeEEENS5_IJNSA_ILi384EEENSA_ILi112EEENSA_ILi64EEEEEENS_10bfloat16_tENS5_IJlSB_lEEESJ_SK_NS4_8TiledMMAINS4_8MMA_AtomIJNS4_4SM904GMMA27MMA_64x16x16_F32BF16BF16_SSILNSO_5MajorE0ELSQ_0ELNSO_7ScaleInE1ELSR_1EEEEEENS4_6LayoutINS5_IJNSA_ILi2EEESB_SB_EEENS5_IJSB_NSA_ILi0EEESX_EEEEENS5_IJNS4_10UnderscoreES10_S10_EEEEENS4_13SM90_TMA_LOADENS4_14ComposedLayoutINS4_7SwizzleILi3ELi4ELi3EEENS4_18smem_ptr_flag_bitsILi16EEENSU_INS5_IJNSA_ILi8EEESH_EEENS5_IJSH_SB_EEEEEEEvNS4_8identityES13_S1D_vS1E_EENS_8epilogue10collective6detail29Sm90TmaWarpSpecializedAdapterINS1H_15DefaultEpilogueISJ_SK_SK_NS1G_6thread17LinearCombinationISJ_Li1EffLNS1L_9ScaleType4KindE0ELNS_15FloatRoundStyleE2ESJ_EENS1_15EpilogueDefaultEEEEEvvEEEEvNT_6ParamsE)
        /*0240*/ 	.short	0x0210
        /*0242*/ 	.short	0x0470


	//----- nvinfo : EIATTR_SW_WAR
	.align		4
.L_43:
        /*0244*/ 	.byte	0x04, 0x36
        /*0246*/ 	.short	(.L_45 - .L_44)
.L_44:
        /*0248*/ 	.word	0x00000008
.L_45:


//--------------------- .nv.callgraph             --------------------------
	.section	.nv.callgraph,"",@"SHT_CUDA_CALLGRAPH"
	.align	4
	.sectionentsize	8
	.align		4
        /*0000*/ 	.word	0x00000000
	.align		4
        /*0004*/ 	.word	0xffffffff
	.align		4
        /*0008*/ 	.word	index@(_ZN7cutlass13device_kernelINS_4gemm6kernel13GemmUniversalIN4cute5tupleIJiiiiEEENS1_10collective13CollectiveMmaINS1_34MainloopSm90TmaGmmaWarpSpecializedILi3ENS5_IJNS4_1CILi1EEESB_SB_EEENS1_35KernelTmaWarpSpecializedCooperativeEEENS5_IJNSA_ILi384EEENSA_ILi112EEENSA_ILi64EEEEEENS_10bfloat16_tENS5_IJlSB_lEEESJ_SK_NS4_8TiledMMAINS4_8MMA_AtomIJNS4_4SM904GMMA27MMA_64x16x16_F32BF16BF16_SSILNSO_5MajorE0ELSQ_0ELNSO_7ScaleInE1ELSR_1EEEEEENS4_6LayoutINS5_IJNSA_ILi2EEESB_SB_EEENS5_IJSB_NSA_ILi0EEESX_EEEEENS5_IJNS4_10UnderscoreES10_S10_EEEEENS4_13SM90_TMA_LOADENS4_14ComposedLayoutINS4_7SwizzleILi3ELi4ELi3EEENS4_18smem_ptr_flag_bitsILi16EEENSU_INS5_IJNSA_ILi8EEESH_EEENS5_IJSH_SB_EEEEEEEvNS4_8identityES13_S1D_vS1E_EENS_8epilogue10collective6detail29Sm90TmaWarpSpecializedAdapterINS1H_15DefaultEpilogueISJ_SK_SK_NS1G_6thread17LinearCombinationISJ_Li1EffLNS1L_9ScaleType4KindE0ELNS_15FloatRoundStyleE2ESJ_EENS1_15EpilogueDefaultEEEEEvvEEEEvNT_6ParamsE)
	.align		4
        /*000c*/ 	.word	index@(__assertfail)
	.align		4
        /*0010*/ 	.word	0x00000000
	.align		4
        /*0014*/ 	.word	0xfffffffe
	.align		4
        /*0018*/ 	.word	0x00000000
	.align		4
        /*001c*/ 	.word	0xfffffffd
	.align		4
        /*0020*/ 	.word	0x00000000
	.align		4
        /*0024*/ 	.word	0xfffffffc


//--------------------- .nv.constant4             --------------------------
	.section	.nv.constant4,"a",@progbits
	.align	8
	.align		8
.nv.constant4:
        /*0000*/ 	.dword	__assertfail
	.align		8
        /*0008*/ 	.dword	__unnamed_1
	.align		8
        /*0010*/ 	.dword	_ZN40_INTERNAL_4226518c_4_k_cu_b73d9e38_108164cuda3std3__45__cpo5beginE
	.align		8
        /*0018*/ 	.dword	_ZN40_INTERNAL_4226518c_4_k_cu_b73d9e38_108164cuda3std3__45__cpo3endE
	.align		8
        /*0020*/ 	.dword	_ZN40_INTERNAL_4226518c_4_k_cu_b73d9e38_108164cuda3std3__45__cpo6cbeginE
	.align		8
        /*0028*/ 	.dword	_ZN40_INTERNAL_4226518c_4_k_cu_b73d9e38_108164cuda3std3__45__cpo4cendE
	.align		8
        /*0030*/ 	.dword	_ZN40_INTERNAL_4226518c_4_k_cu_b73d9e38_108164cuda3std3__442_GLOBAL__N__4226518c_4_k_cu_b73d9e38_108166ignoreE
	.align		8
        /*0038*/ 	.dword	_ZN40_INTERNAL_4226518c_4_k_cu_b73d9e38_108164cuda3std3__419piecewise_constructE
	.align		8
        /*0040*/ 	.dword	_ZN40_INTERNAL_4226518c_4_k_cu_b73d9e38_108164cuda3std3__48in_placeE
	.align		8
        /*0048*/ 	.dword	_ZN40_INTERNAL_4226518c_4_k_cu_b73d9e38_108164cuda3std6ranges3__45__cpo4swapE
	.align		8
        /*0050*/ 	.dword	_ZN40_INTERNAL_4226518c_4_k_cu_b73d9e38_108164cuda3std6ranges3__45__cpo9iter_moveE
	.align		8
        /*0058*/ 	.dword	_ZN40_INTERNAL_4226518c_4_k_cu_b73d9e38_108164cute7productE
	.align		8
        /*0060*/ 	.dword	_ZN40_INTERNAL_4226518c_4_k_cu_b73d9e38_108164cute1_E
	.align		8
        /*0068*/ 	.dword	$str$22
	.align		8
        /*0070*/ 	.dword	$str$23


//--------------------- .text._ZN7cutlass13device_kernelINS_4gemm6kernel13GemmUniversalIN4cute5tupleIJiiiiEEENS1_10collective13CollectiveMmaINS1_34MainloopSm90TmaGmmaWarpSpecializedILi3ENS5_IJNS4_1CILi1EEESB_SB_EEENS1_35KernelTmaWarpSpecializedCooperativeEEENS5_IJNSA_ILi384EEENSA_ILi112EEENSA_ILi64EEEEEENS_10bfloat16_tENS5_IJlSB_lEEESJ_SK_NS4_8TiledMMAINS4_8MMA_AtomIJNS4_4SM904GMMA27MMA_64x16x16_F32BF16BF16_SSILNSO_5MajorE0ELSQ_0ELNSO_7ScaleInE1ELSR_1EEEEEENS4_6LayoutINS5_IJNSA_ILi2EEESB_SB_EEENS5_IJSB_NSA_ILi0EEESX_EEEEENS5_IJNS4_10UnderscoreES10_S10_EEEEENS4_13SM90_TMA_LOADENS4_14ComposedLayoutINS4_7SwizzleILi3ELi4ELi3EEENS4_18smem_ptr_flag_bitsILi16EEENSU_INS5_IJNSA_ILi8EEESH_EEENS5_IJSH_SB_EEEEEEEvNS4_8identityES13_S1D_vS1E_EENS_8epilogue10collective6detail29Sm90TmaWarpSpecializedAdapterINS1H_15DefaultEpilogueISJ_SK_SK_NS1G_6thread17LinearCombinationISJ_Li1EffLNS1L_9ScaleType4KindE0ELNS_15FloatRoundStyleE2ESJ_EENS1_15EpilogueDefaultEEEEEvvEEEEvNT_6ParamsE --------------------------
	.section	.text._ZN7cutlass13device_kernelINS_4gemm6kernel13GemmUniversalIN4cute5tupleIJiiiiEEENS1_10collective13CollectiveMmaINS1_34MainloopSm90TmaGmmaWarpSpecializedILi3ENS5_IJNS4_1CILi1EEESB_SB_EEENS1_35KernelTmaWarpSpecializedCooperativeEEENS5_IJNSA_ILi384EEENSA_ILi112EEENSA_ILi64EEEEEENS_10bfloat16_tENS5_IJlSB_lEEESJ_SK_NS4_8TiledMMAINS4_8MMA_AtomIJNS4_4SM904GMMA27MMA_64x16x16_F32BF16BF16_SSILNSO_5MajorE0ELSQ_0ELNSO_7ScaleInE1ELSR_1EEEEEENS4_6LayoutINS5_IJNSA_ILi2EEESB_SB_EEENS5_IJSB_NSA_ILi0EEESX_EEEEENS5_IJNS4_10UnderscoreES10_S10_EEEEENS4_13SM90_TMA_LOADENS4_14ComposedLayoutINS4_7SwizzleILi3ELi4ELi3EEENS4_18smem_ptr_flag_bitsILi16EEENSU_INS5_IJNSA_ILi8EEESH_EEENS5_IJSH_SB_EEEEEEEvNS4_8identityES13_S1D_vS1E_EENS_8epilogue10collective6detail29Sm90TmaWarpSpecializedAdapterINS1H_15DefaultEpilogueISJ_SK_SK_NS1G_6thread17LinearCombinationISJ_Li1EffLNS1L_9ScaleType4KindE0ELNS_15FloatRoundStyleE2ESJ_EENS1_15EpilogueDefaultEEEEEvvEEEEvNT_6ParamsE,"ax",@progbits
	.align	128
.text._ZN7cutlass13device_kernelINS_4gemm6kernel13GemmUniversalIN4cute5tupleIJiiiiEEENS1_10collective13CollectiveMmaINS1_34MainloopSm90TmaGmmaWarpSpecializedILi3ENS5_IJNS4_1CILi1EEESB_SB_EEENS1_35KernelTmaWarpSpecializedCooperativeEEENS5_IJNSA_ILi384EEENSA_ILi112EEENSA_ILi64EEEEEENS_10bfloat16_tENS5_IJlSB_lEEESJ_SK_NS4_8TiledMMAINS4_8MMA_AtomIJNS4_4SM904GMMA27MMA_64x16x16_F32BF16BF16_SSILNSO_5MajorE0ELSQ_0ELNSO_7ScaleInE1ELSR_1EEEEEENS4_6LayoutINS5_IJNSA_ILi2EEESB_SB_EEENS5_IJSB_NSA_ILi0EEESX_EEEEENS5_IJNS4_10UnderscoreES10_S10_EEEEENS4_13SM90_TMA_LOADENS4_14ComposedLayoutINS4_7SwizzleILi3ELi4ELi3EEENS4_18smem_ptr_flag_bitsILi16EEENSU_INS5_IJNSA_ILi8EEESH_EEENS5_IJSH_SB_EEEEEEEvNS4_8identityES13_S1D_vS1E_EENS_8epilogue10collective6detail29Sm90TmaWarpSpecializedAdapterINS1H_15DefaultEpilogueISJ_SK_SK_NS1G_6thread17LinearCombinationISJ_Li1EffLNS1L_9ScaleType4KindE0ELNS_15FloatRoundStyleE2ESJ_EENS1_15EpilogueDefaultEEEEEvvEEEEvNT_6ParamsE:
        .type           _ZN7cutlass13device_kernelINS_4gemm6kernel13GemmUniversalIN4cute5tupleIJiiiiEEENS1_10collective13CollectiveMmaINS1_34MainloopSm90TmaGmmaWarpSpecializedILi3ENS5_IJNS4_1CILi1EEESB_SB_EEENS1_35KernelTmaWarpSpecializedCooperativeEEENS5_IJNSA_ILi384EEENSA_ILi112EEENSA_ILi64EEEEEENS_10bfloat16_tENS5_IJlSB_lEEESJ_SK_NS4_8TiledMMAINS4_8MMA_AtomIJNS4_4SM904GMMA27MMA_64x16x16_F32BF16BF16_SSILNSO_5MajorE0ELSQ_0ELNSO_7ScaleInE1ELSR_1EEEEEENS4_6LayoutINS5_IJNSA_ILi2EEESB_SB_EEENS5_IJSB_NSA_ILi0EEESX_EEEEENS5_IJNS4_10UnderscoreES10_S10_EEEEENS4_13SM90_TMA_LOADENS4_14ComposedLayoutINS4_7SwizzleILi3ELi4ELi3EEENS4_18smem_ptr_flag_bitsILi16EEENSU_INS5_IJNSA_ILi8EEESH_EEENS5_IJSH_SB_EEEEEEEvNS4_8identityES13_S1D_vS1E_EENS_8epilogue10collective6detail29Sm90TmaWarpSpecializedAdapterINS1H_15DefaultEpilogueISJ_SK_SK_NS1G_6thread17LinearCombinationISJ_Li1EffLNS1L_9ScaleType4KindE0ELNS_15FloatRoundStyleE2ESJ_EENS1_15EpilogueDefaultEEEEEvvEEEEvNT_6ParamsE,@function
        .size           _ZN7cutlass13device_kernelINS_4gemm6kernel13GemmUniversalIN4cute5tupleIJiiiiEEENS1_10collective13CollectiveMmaINS1_34MainloopSm90TmaGmmaWarpSpecializedILi3ENS5_IJNS4_1CILi1EEESB_SB_EEENS1_35KernelTmaWarpSpecializedCooperativeEEENS5_IJNSA_ILi384EEENSA_ILi112EEENSA_ILi64EEEEEENS_10bfloat16_tENS5_IJlSB_lEEESJ_SK_NS4_8TiledMMAINS4_8MMA_AtomIJNS4_4SM904GMMA27MMA_64x16x16_F32BF16BF16_SSILNSO_5MajorE0ELSQ_0ELNSO_7ScaleInE1ELSR_1EEEEEENS4_6LayoutINS5_IJNSA_ILi2EEESB_SB_EEENS5_IJSB_NSA_ILi0EEESX_EEEEENS5_IJNS4_10UnderscoreES10_S10_EEEEENS4_13SM90_TMA_LOADENS4_14ComposedLayoutINS4_7SwizzleILi3ELi4ELi3EEENS4_18smem_ptr_flag_bitsILi16EEENSU_INS5_IJNSA_ILi8EEESH_EEENS5_IJSH_SB_EEEEEEEvNS4_8identityES13_S1D_vS1E_EENS_8epilogue10collective6detail29Sm90TmaWarpSpecializedAdapterINS1H_15DefaultEpilogueISJ_SK_SK_NS1G_6thread17LinearCombinationISJ_Li1EffLNS1L_9ScaleType4KindE0ELNS_15FloatRoundStyleE2ESJ_EENS1_15EpilogueDefaultEEEEEvvEEEEvNT_6ParamsE,(.L_x_394 - _ZN7cutlass13device_kernelINS_4gemm6kernel13GemmUniversalIN4cute5tupleIJiiiiEEENS1_10collective13CollectiveMmaINS1_34MainloopSm90TmaGmmaWarpSpecializedILi3ENS5_IJNS4_1CILi1EEESB_SB_EEENS1_35KernelTmaWarpSpecializedCooperativeEEENS5_IJNSA_ILi384EEENSA_ILi112EEENSA_ILi64EEEEEENS_10bfloat16_tENS5_IJlSB_lEEESJ_SK_NS4_8TiledMMAINS4_8MMA_AtomIJNS4_4SM904GMMA27MMA_64x16x16_F32BF16BF16_SSILNSO_5MajorE0ELSQ_0ELNSO_7ScaleInE1ELSR_1EEEEEENS4_6LayoutINS5_IJNSA_ILi2EEESB_SB_EEENS5_IJSB_NSA_ILi0EEESX_EEEEENS5_IJNS4_10UnderscoreES10_S10_EEEEENS4_13SM90_TMA_LOADENS4_14ComposedLayoutINS4_7SwizzleILi3ELi4ELi3EEENS4_18smem_ptr_flag_bitsILi16EEENSU_INS5_IJNSA_ILi8EEESH_EEENS5_IJSH_SB_EEEEEEEvNS4_8identityES13_S1D_vS1E_EENS_8epilogue10collective6detail29Sm90TmaWarpSpecializedAdapterINS1H_15DefaultEpilogueISJ_SK_SK_NS1G_6thread17LinearCombinationISJ_Li1EffLNS1L_9ScaleType4KindE0ELNS_15FloatRoundStyleE2ESJ_EENS1_15EpilogueDefaultEEEEEvvEEEEvNT_6ParamsE)
        .other          _ZN7cutlass13device_kernelINS_4gemm6kernel13GemmUniversalIN4cute5tupleIJiiiiEEENS1_10collective13CollectiveMmaINS1_34MainloopSm90TmaGmmaWarpSpecializedILi3ENS5_IJNS4_1CILi1EEESB_SB_EEENS1_35KernelTmaWarpSpecializedCooperativeEEENS5_IJNSA_ILi384EEENSA_ILi112EEENSA_ILi64EEEEEENS_10bfloat16_tENS5_IJlSB_lEEESJ_SK_NS4_8TiledMMAINS4_8MMA_AtomIJNS4_4SM904GMMA27MMA_64x16x16_F32BF16BF16_SSILNSO_5MajorE0ELSQ_0ELNSO_7ScaleInE1ELSR_1EEEEEENS4_6LayoutINS5_IJNSA_ILi2EEESB_SB_EEENS5_IJSB_NSA_ILi0EEESX_EEEEENS5_IJNS4_10UnderscoreES10_S10_EEEEENS4_13SM90_TMA_LOADENS4_14ComposedLayoutINS4_7SwizzleILi3ELi4ELi3EEENS4_18smem_ptr_flag_bitsILi16EEENSU_INS5_IJNSA_ILi8EEESH_EEENS5_IJSH_SB_EEEEEEEvNS4_8identityES13_S1D_vS1E_EENS_8epilogue10collective6detail29Sm90TmaWarpSpecializedAdapterINS1H_15DefaultEpilogueISJ_SK_SK_NS1G_6thread17LinearCombinationISJ_Li1EffLNS1L_9ScaleType4KindE0ELNS_15FloatRoundStyleE2ESJ_EENS1_15EpilogueDefaultEEEEEvvEEEEvNT_6ParamsE,@"STO_CUDA_ENTRY STV_DEFAULT"
_ZN7cutlass13device_kernelINS_4gemm6kernel13GemmUniversalIN4cute5tupleIJiiiiEEENS1_10collective13CollectiveMmaINS1_34MainloopSm90TmaGmmaWarpSpecializedILi3ENS5_IJNS4_1CILi1EEESB_SB_EEENS1_35KernelTmaWarpSpecializedCooperativeEEENS5_IJNSA_ILi384EEENSA_ILi112EEENSA_ILi64EEEEEENS_10bfloat16_tENS5_IJlSB_lEEESJ_SK_NS4_8TiledMMAINS4_8MMA_AtomIJNS4_4SM904GMMA27MMA_64x16x16_F32BF16BF16_SSILNSO_5MajorE0ELSQ_0ELNSO_7ScaleInE1ELSR_1EEEEEENS4_6LayoutINS5_IJNSA_ILi2EEESB_SB_EEENS5_IJSB_NSA_ILi0EEESX_EEEEENS5_IJNS4_10UnderscoreES10_S10_EEEEENS4_13SM90_TMA_LOADENS4_14ComposedLayoutINS4_7SwizzleILi3ELi4ELi3EEENS4_18smem_ptr_flag_bitsILi16EEENSU_INS5_IJNSA_ILi8EEESH_EEENS5_IJSH_SB_EEEEEEEvNS4_8identityES13_S1D_vS1E_EENS_8epilogue10collective6detail29Sm90TmaWarpSpecializedAdapterINS1H_15DefaultEpilogueISJ_SK_SK_NS1G_6thread17LinearCombinationISJ_Li1EffLNS1L_9ScaleType4KindE0ELNS_15FloatRoundStyleE2ESJ_EENS1_15EpilogueDefaultEEEEEvvEEEEvNT_6ParamsE:
[----:B------:R-:W0:Y:S01]  /*0000*/  LDC R1, c[0x0][0x28] ;  /* 0x00000a00ff017b82 */ /* 0x000e220000000800 */
[----:B------:R-:W1:Y:S01]  /*0010*/  S2R R3, SR_TID.X ;  /* 0x0000000000037919 */ /* 0x000e620000002100 */
[----:B------:R-:W-:Y:S01]  /*0020*/  ELECT P0, URZ, PT ;  /* 0x00000000003f782f */ /* 0x000fe20003800000 */
[----:B------:R-:W-:Y:S01]  /*0030*/  BSSY B0, `(.L_x_0) ;  /* 0x000000f000007945 */ /* 0x000fe20003800000 */
[--C-:B-1----:R-:W-:Y:S02]  /*0040*/  SHF.R.U32.HI R0, RZ, 0x5, R3.reuse ;  /* 0x00000005ff007819 */ /* 0x102fe40000011603 */
[----:B------:R-:W-:-:S03]  /*0050*/  SHF.R.U32.HI R3, RZ, 0x7, R3 ;  /* 0x00000007ff037819 */ /* 0x000fc60000011603 */
[----:B------:R-:W1:Y:S04]  /*0060*/  SHFL.IDX PT, R2, R0, RZ, 0x1f ;  /* 0x00001fff00027589 */ /* 0x000e6800000e0000 */
[----:B------:R2:W3:Y:S01]  /*0070*/  SHFL.IDX PT, R8, R3, RZ, 0x1f ;  /* 0x00001fff03087589 */ /* 0x0004e200000e0000 */
[----:B-1----:R-:W-:-:S13]  /*0080*/  ISETP.NE.OR P0, PT, R2, RZ, !P0 ;  /* 0x000000ff0200720c */ /* 0x002fda0004705670 */
[----:B0-23--:R-:W-:Y:S05]  /*0090*/  @P0 BRA `(.L_x_1) ;  /* 0x0000000000200947 */ /* 0x00dfea0003800000 */
[----:B------:R-:W-:Y:S02]  /*00a0*/  ULDC.64 UR4, c[0x0][0x198] ;  /* 0x0000660000047ab9 */ /* 0x000fe40000000a00 */
[----:B------:R-:W-:Y:S02]  /*00b0*/  UIADD3 UR6, UP0, UR4, 0xf0, URZ ;  /* 0x000000f004067890 */ /* 0x000fe4000ff1e03f */
[----:B------:R-:W-:Y:S02]  /*00c0*/  UIADD3 UR4, UP1, UR4, 0x1f0, URZ ;  /* 0x000001f004047890 */ /* 0x000fe4000ff3e03f */
[----:B------:R-:W-:Y:S02]  /*00d0*/  UIADD3.X UR7, URZ, UR5, URZ, UP0, !UPT ;  /* 0x000000053f077290 */ /* 0x000fe400087fe43f */
[----:B------:R-:W-:-:S07]  /*00e0*/  UIADD3.X UR5, URZ, UR5, URZ, UP1, !UPT ;  /* 0x000000053f057290 */ /* 0x000fce0008ffe43f */
[----:B------:R0:W-:Y:S02]  /*00f0*/  UTMACCTL.PF [UR6] ;  /* 0x00000000060079b9 */ /* 0x0001e40008040000 */
[----:B------:R0:W-:Y:S02]  /*0100*/  UTMACCTL.PF [UR4] ;  /* 0x00000000040079b9 */ /* 0x0001e40008040000 */
[----:B0-----:R-:W-:Y:S01]  /*0110*/  NOP ;  /* 0x0000000000007918 */ /* 0x001fe20000000000 */
.L_x_1:
[----:B------:R-:W-:Y:S05]  /*0120*/  BSYNC B0 ;  /* 0x0000000000007941 */ /* 0x000fea0003800000 */
.L_x_0:
[----:B------:R-:W0:Y:S02]  /*0130*/  SHFL.IDX PT, R3, R0, RZ, 0x1f ;  /* 0x00001fff00037589 */ /* 0x000e2400000e0000 */
[----:B0-----:R-:W-:-:S13]  /*0140*/  ISETP.NE.AND P0, PT, R3, RZ, PT ;  /* 0x000000ff0300720c */ /* 0x001fda0003f05270 */
[----:B------:R-:W-:Y:S05]  /*0150*/  @P0 BRA `(.L_x_2) ;  /* 0x0000000000500947 */ /* 0x000fea0003800000 */
[----:B------:R-:W0:Y:S01]  /*0160*/  S2UR UR8, SR_CgaCtaId ;  /* 0x00000000000879c3 */ /* 0x000e220000008800 */
[----:B------:R-:W-:Y:S01]  /*0170*/  UMOV UR4, 0x400 ;  /* 0x0000040000047882 */ /* 0x000fe20000000000 */
[----:B------:R-:W-:Y:S01]  /*0180*/  UMOV UR5, 0x1 ;  /* 0x0000000100057882 */ /* 0x000fe20000000000 */
[----:B------:R-:W-:Y:S01]  /*0190*/  UMOV UR6, 0x100 ;  /* 0x0000010000067882 */ /* 0x000fe20000000000 */
[----:B------:R-:W-:Y:S01]  /*01a0*/  ELECT P0, URZ, PT ;  /* 0x00000000003f782f */ /* 0x000fe20003800000 */
[----:B------:R-:W-:-:S04]  /*01b0*/  UIADD3 UR6, -UR6, 0x100000, URZ ;  /* 0x0010000006067890 */ /* 0x000fc8000fffe13f */
[----:B------:R-:W-:Y:S02]  /*01c0*/  USHF.L.U32 UR7, UR6, 0xb, URZ ;  /* 0x0000000b06077899 */ /* 0x000fe4000800063f */
[----:B------:R-:W-:Y:S02]  /*01d0*/  USHF.L.U32 UR6, UR6, 0x1, URZ ;  /* 0x0000000106067899 */ /* 0x000fe4000800063f */
[----:B0-----:R-:W-:Y:S02]  /*01e0*/  ULEA UR8, UR8, UR4, 0x18 ;  /* 0x0000000408087291 */ /* 0x001fe4000f8ec03f */
[----:B------:R-:W-:-:S04]  /*01f0*/  UIADD3 UR4, -UR5, 0x100000, URZ ;  /* 0x0010000005047890 */ /* 0x000fc8000fffe13f */
[----:B------:R-:W-:Y:S02]  /*0200*/  USHF.L.U32 UR5, UR4, 0xb, URZ ;  /* 0x0000000b04057899 */ /* 0x000fe4000800063f */
[----:B------:R-:W-:Y:S01]  /*0210*/  USHF.L.U32 UR4, UR4, 0x1, URZ ;  /* 0x0000000104047899 */ /* 0x000fe2000800063f */
[----:B------:R-:W0:Y:S11]  /*0220*/  FENCE.VIEW.ASYNC.S ;  /* 0x00000000000073c6 */ /* 0x000e360000000000 */
[----:B0-----:R0:W1:Y:S01]  /*0230*/  SYNCS.EXCH.64 URZ, [UR8], UR4 ;  /* 0x00000004083f75b2 */ /* 0x0010620008000100 */
[----:B------:R0:W2:Y:S01]  /*0240*/  SYNCS.EXCH.64 URZ, [UR8+0x18], UR6 ;  /* 0x00001806083f75b2 */ /* 0x0000a20008000100 */
[----:B------:R0:W3:Y:S01]  /*0250*/  SYNCS.EXCH.64 URZ, [UR8+0x8], UR4 ;  /* 0x00000804083f75b2 */ /* 0x0000e20008000100 */
[----:B------:R0:W4:Y:S01]  /*0260*/  SYNCS.EXCH.64 URZ, [UR8+0x20], UR6 ;  /* 0x00002006083f75b2 */ /* 0x0001220008000100 */
[----:B------:R0:W0:Y:S01]  /*0270*/  SYNCS.EXCH.64 URZ, [UR8+0x10], UR4 ;  /* 0x00001004083f75b2 */ /* 0x0000220008000100 */
[----:B------:R0:W0:Y:S01]  /*0280*/  SYNCS.EXCH.64 URZ, [UR8+0x28], UR6 ;  /* 0x00002806083f75b2 */ /* 0x0000220008000100 */
[----:B------:R-:W-:Y:S01]  /*0290*/  NOP ;  /* 0x0000000000007918 */ /* 0x000fe20000000000 */
.L_x_2:
[----:B------:R-:W5:Y:S01]  /*02a0*/  SHFL.IDX PT, R0, R0, RZ, 0x1f ;  /* 0x00001fff00007589 */ /* 0x000f6200000e0000 */
[----:B------:R-:W1:Y:S01]  /*02b0*/  LDC R4, c[0x0][0x65c] ;  /* 0x00019700ff047b82 */ /* 0x000e620000000800 */
[----:B------:R-:W-:Y:S02]  /*02c0*/  ELECT P0, URZ, PT ;  /* 0x00000000003f782f */ /* 0x000fe40003800000 */
[----:B------:R-:W-:Y:S01]  /*02d0*/  SHF.R.S32.HI R5, RZ, 0x1f, R2 ;  /* 0x0000001fff057819 */ /* 0x000fe20000011402 */
[----:B------:R-:W2:Y:S01]  /*02e0*/  S2R R3, SR_CTAID.Y ;  /* 0x0000000000037919 */ /* 0x000ea20000002600 */
[----:B0-----:R-:W-:Y:S01]  /*02f0*/  UMOV UR4, 0x20 ;  /* 0x0000002000047882 */ /* 0x001fe20000000000 */
[----:B------:R-:W-:Y:S01]  /*0300*/  ISETP.NE.AND P2, PT, R8, RZ, PT ;  /* 0x000000ff0800720c */ /* 0x000fe20003f45270 */
[----:B------:R-:W-:Y:S01]  /*0310*/  NOP ;  /* 0x0000000000007918 */ /* 0x000fe20000000000 */
[----:B------:R-:W-:Y:S01]  /*0320*/  LEA.HI R5, R5, R2, RZ, 0x2 ;  /* 0x0000000205057211 */ /* 0x000fe200078f10ff */
[----:B------:R-:W-:-:S03]  /*0330*/  NOP ;  /* 0x0000000000007918 */ /* 0x000fc60000000000 */
[----:B------:R-:W-:Y:S02]  /*0340*/  LOP3.LUT R5, R5, 0xfffffffc, RZ, 0xc0, !PT ;  /* 0xfffffffc05057812 */ /* 0x000fe400078ec0ff */
[----:B-----5:R-:W-:-:S03]  /*0350*/  ISETP.NE.OR P0, PT, R0, RZ, !P0 ;  /* 0x000000ff0000720c */ /* 0x020fc60004705670 */
[----:B------:R-:W-:Y:S01]  /*0360*/  IMAD.IADD R0, R2, 0x1, -R5 ;  /* 0x0000000102007824 */ /* 0x000fe200078e0a05 */
[----:B-1----:R-:W-:Y:S01]  /*0370*/  ISETP.NE.AND P3, PT, R4, 0x1, PT ;  /* 0x000000010400780c */ /* 0x002fe20003f65270 */
[----:B------:R-:W-:Y:S01]  /*0380*/  IMAD.MOV.U32 R5, RZ, RZ, RZ ;  /* 0x000000ffff057224 */ /* 0x000fe200078e00ff */
[----:B------:R-:W0:Y:S07]  /*0390*/  S2R R4, SR_CTAID.X ;  /* 0x0000000000047919 */ /* 0x000e2e0000002500 */
[----:B------:R-:W-:Y:S01]  /*03a0*/  VOTEU.ALL UP0, P0 ;  /* 0x00000000003f7886 */ /* 0x000fe20000000000 */
[----:B------:R-:W-:-:S03]  /*03b0*/  VOTEU.ALL UP1, P0 ;  /* 0x00000000003f7886 */ /* 0x000fc60000020000 */
[----:B------:R-:W0:Y:S01]  /*03c0*/  @P3 LDC R19, c[0x0][0x10] ;  /* 0x00000400ff133b82 */ /* 0x000e220000000800 */
[----:B--2---:R-:W-:Y:S01]  /*03d0*/  @P3 IMAD.MOV.U32 R6, RZ, RZ, R3 ;  /* 0x000000ffff063224 */ /* 0x004fe200078e0003 */
[----:B------:R-:W-:Y:S01]  /*03e0*/  @!UP0 UMOV UR6, 0x400 ;  /* 0x0000040000068882 */ /* 0x000fe20000000000 */
[----:B------:R-:W-:-:S04]  /*03f0*/  @!UP0 UIADD3 UR4, -UR4, 0x100000, URZ ;  /* 0x0010000004048890 */ /* 0x000fc8000fffe13f */
[----:B------:R-:W-:Y:S02]  /*0400*/  @!UP0 USHF.L.U32 UR5, UR4, 0xb, URZ ;  /* 0x0000000b04058899 */ /* 0x000fe4000800063f */
[----:B------:R-:W-:Y:S01]  /*0410*/  @!UP0 USHF.L.U32 UR4, UR4, 0x1, URZ ;  /* 0x0000000104048899 */ /* 0x000fe2000800063f */
[----:B------:R-:W-:Y:S02]  /*0420*/  @P3 IMAD.MOV.U32 R7, RZ, RZ, RZ ;  /* 0x000000ffff073224 */ /* 0x000fe400078e00ff */
[----:B------:R-:W-:Y:S01]  /*0430*/  @P3 IMAD.MOV.U32 R17, RZ, RZ, RZ ;  /* 0x000000ffff113224 */ /* 0x000fe200078e00ff */
[----:B------:R-:W1:Y:S08]  /*0440*/  @!UP0 S2UR UR7, SR_CgaCtaId ;  /* 0x00000000000789c3 */ /* 0x000e700000008800 */
[----:B------:R-:W2:Y:S01]  /*0450*/  @!P3 LDC R9, c[0x0][0xc] ;  /* 0x00000300ff09bb82 */ /* 0x000ea20000000800 */
[----:B0-----:R-:W-:-:S05]  /*0460*/  @P3 IMAD.WIDE.U32 R18, R4, R19, R6 ;  /* 0x0000001304123225 */ /* 0x001fca00078e0006 */
[----:B------:R-:W-:Y:S01]  /*0470*/  @P3 IADD3 R17, R19, R17, RZ ;  /* 0x0000001113113210 */ /* 0x000fe20007ffe0ff */
[----:B-1----:R-:W-:Y:S01]  /*0480*/  @!UP0 ULEA UR6, UR7, UR6, 0x18 ;  /* 0x0000000607068291 */ /* 0x002fe2000f8ec03f */
[----:B------:R-:W-:Y:S01]  /*0490*/  VOTEU.ALL UP0, P0 ;  /* 0x00000000003f7886 */ /* 0x000fe20000000000 */
[----:B------:R-:W-:-:S04]  /*04a0*/  ISETP.NE.AND P0, PT, R0, 0x3, PT ;  /* 0x000000030000780c */ /* 0x000fc80003f05270 */
[----:B------:R-:W-:Y:S01]  /*04b0*/  ISETP.EQ.OR P0, PT, R0, RZ, !P0 ;  /* 0x000000ff0000720c */ /* 0x000fe20004702670 */
[----:B--2---:R-:W-:-:S03]  /*04c0*/  @!P3 IMAD.WIDE.U32 R6, R9, R3, R4 ;  /* 0x000000030906b225 */ /* 0x004fc600078e0004 */
[C---:B------:R-:W-:Y:S01]  /*04d0*/  ISETP.EQ.AND P0, PT, R8.reuse, RZ, P0 ;  /* 0x000000ff0800720c */ /* 0x040fe20000702270 */
[----:B------:R-:W-:Y:S01]  /*04e0*/  VIADD R8, R8, 0xffffffff ;  /* 0xffffffff08087836 */ /* 0x000fe20000000000 */
[----:B------:R-:W0:Y:S02]  /*04f0*/  FENCE.VIEW.ASYNC.S ;  /* 0x00000000000073c6 */ /* 0x000e240000000000 */
[----:B0-----:R0:W3:Y:S01]  /*0500*/  @!UP0 SYNCS.EXCH.64 URZ, [UR6+0x40], UR4 ;  /* 0x00004004063f85b2 */ /* 0x0010e20008000100 */
[----:B------:R-:W-:Y:S01]  /*0510*/  @!P3 IMAD.MOV.U32 R18, RZ, RZ, R6 ;  /* 0x000000ffff12b224 */ /* 0x000fe200078e0006 */
[----:B------:R-:W-:Y:S01]  /*0520*/  SEL R16, RZ, 0x1, !P0 ;  /* 0x00000001ff107807 */ /* 0x000fe20004000000 */
[----:B------:R-:W-:Y:S01]  /*0530*/  @!P3 IMAD.MOV.U32 R17, RZ, RZ, R7 ;  /* 0x000000ffff11b224 */ /* 0x000fe200078e0007 */
[----:B------:R-:W-:-:S04]  /*0540*/  ISETP.GE.U32.AND P1, PT, R8, 0x2, PT ;  /* 0x000000020800780c */ /* 0x000fc80003f26070 */
[----:B------:R-:W-:Y:S01]  /*0550*/  SEL R16, R16, 0x2, P1 ;  /* 0x0000000210107807 */ /* 0x000fe20000800000 */
[----:B------:R0:W3:Y:S01]  /*0560*/  @!UP1 SYNCS.EXCH.64 URZ, [UR6+0x48], UR4 ;  /* 0x00004804063f95b2 */ /* 0x0000e20008000100 */
[----:B------:R-:W-:Y:S01]  /*0570*/  NOP ;  /* 0x0000000000007918 */ /* 0x000fe20000000000 */
[----:B---34-:R-:W-:Y:S06]  /*0580*/  BAR.SYNC.DEFER_BLOCKING 0x0 ;  /* 0x0000000000007b1d */ /* 0x018fec0000010000 */
[----:B------:R-:W-:Y:S05]  /*0590*/  @!P2 BRA `(.L_x_3) ;  /* 0x0000010000b8a947 */ /* 0x000fea0003800000 */
[----:B------:R-:W-:-:S13]  /*05a0*/  ISETP.GT.U32.AND P0, PT, R8, 0x1, PT ;  /* 0x000000010800780c */ /* 0x000fda0003f04070 */
[----:B0-----:R-:W-:Y:S05]  /*05b0*/  @P0 EXIT ;  /* 0x000000000000094d */ /* 0x001fea0003800000 */
[----:B------:R-:W-:Y:S01]  /*05c0*/  ULDC.64 UR4, c[0x0][0x650] ;  /* 0x0001940000047ab9 */ /* 0x000fe20000000a00 */
[----:B------:R-:W-:Y:S01]  /*05d0*/  PRMT R0, RZ, 0x7610, R0 ;  /* 0x00007610ff007816 */ /* 0x000fe20000000000 */
[----:B------:R-:W-:Y:S01]  /*05e0*/  IMAD.MOV.U32 R22, RZ, RZ, -0x1 ;  /* 0xffffffffff167424 */ /* 0x000fe200078e00ff */
[----:B------:R-:W-:Y:S01]  /*05f0*/  ISETP.GE.U32.AND P0, PT, R18, UR4, PT ;  /* 0x0000000412007c0c */ /* 0x000fe2000bf06070 */
[----:B------:R-:W-:Y:S02]  /*0600*/  IMAD.MOV.U32 R19, RZ, RZ, -0x1 ;  /* 0xffffffffff137424 */ /* 0x000fe400078e00ff */
[----:B------:R-:W-:Y:S01]  /*0610*/  IMAD.MOV.U32 R2, RZ, RZ, -0x1 ;  /* 0xffffffffff027424 */ /* 0x000fe200078e00ff */
[----:B------:R-:W-:-:S13]  /*0620*/  ISETP.GE.U32.AND.EX P0, PT, R17, UR5, PT, P0 ;  /* 0x0000000511007c0c */ /* 0x000fda000bf06100 */
[----:B------:R-:W-:Y:S05]  /*0630*/  @P0 BRA `(.L_x_4) ;  /* 0x00000004005c0947 */ /* 0x000fea0003800000 */
[----:B------:R-:W0:Y:S01]  /*0640*/  LDC.64 R14, c[0x0][0x628] ;  /* 0x00018a00ff0e7b82 */ /* 0x000e220000000a00 */
[----:B------:R-:W-:Y:S01]  /*0650*/  IMAD.MOV.U32 R6, RZ, RZ, R18 ;  /* 0x000000ffff067224 */ /* 0x000fe200078e0012 */
[----:B------:R-:W-:-:S06]  /*0660*/  MOV R7, R17 ;  /* 0x0000001100077202 */ /* 0x000fcc0000000f00 */
[----:B------:R-:W1:Y:S08]  /*0670*/  LDC R2, c[0x0][0x630] ;  /* 0x00018c00ff027b82 */ /* 0x000e700000000800 */
[----:B------:R-:W2:Y:S01]  /*0680*/  LDC.64 R20, c[0x0][0x620] ;  /* 0x00018800ff147b82 */ /* 0x000ea20000000a00 */
[----:B0-----:R-:W-:-:S04]  /*0690*/  ISETP.NE.U32.AND P0, PT, R14, RZ, PT ;  /* 0x000000ff0e00720c */ /* 0x001fc80003f05070 */
[----:B------:R-:W-:-:S13]  /*06a0*/  ISETP.NE.AND.EX P0, PT, R15, RZ, PT, P0 ;  /* 0x000000ff0f00720c */ /* 0x000fda0003f05300 */
[----:B-12---:R-:W-:Y:S05]  /*06b0*/  @!P0 BRA `(.L_x_5) ;  /* 0x0000000000288947 */ /* 0x006fea0003800000 */
[----:B------:R-:W0:Y:S02]  /*06c0*/  LDC R11, c[0x0][0x634] ;  /* 0x00018d00ff0b7b82 */ /* 0x000e240000000800 */
[----:B0-----:R-:W-:-:S05]  /*06d0*/  IADD3 R11, P0, R18, R11, RZ ;  /* 0x0000000b120b7210 */ /* 0x001fca0007f1e0ff */
[----:B------:R-:W-:-:S04]  /*06e0*/  IMAD.X R13, RZ, RZ, R17, P0 ;  /* 0x000000ffff0d7224 */ /* 0x000fc800000e0611 */
[----:B------:R-:W-:-:S04]  /*06f0*/  IMAD.WIDE.U32 R6, R13, R14, RZ ;  /* 0x0000000e0d067225 */ /* 0x000fc800078e00ff */
[----:B------:R-:W-:-:S04]  /*0700*/  IMAD.WIDE.U32 R8, P0, R11, R15, R6 ;  /* 0x0000000f0b087225 */ /* 0x000fc80007800006 */
[----:B------:R-:W-:-:S04]  /*0710*/  IMAD.WIDE.U32 R6, R11, R14, RZ ;  /* 0x0000000e0b067225 */ /* 0x000fc800078e00ff */
[----:B------:R-:W-:Y:S01]  /*0720*/  IMAD.X R11, RZ, RZ, RZ, P0 ;  /* 0x000000ffff0b7224 */ /* 0x000fe200000e06ff */
[----:B------:R-:W-:Y:S01]  /*0730*/  IADD3 RZ, P0, R7, R8, RZ ;  /* 0x0000000807ff7210 */ /* 0x000fe20007f1e0ff */
[----:B------:R-:W-:-:S04]  /*0740*/  IMAD.MOV.U32 R10, RZ, RZ, R9 ;  /* 0x000000ffff0a7224 */ /* 0x000fc800078e0009 */
[----:B------:R-:W-:-:S08]  /*0750*/  IMAD.WIDE.U32.X R6, R13, R15, R10, P0 ;  /* 0x0000000f0d067225 */ /* 0x000fd000000e040a */
.L_x_5:
[-CC-:B------:R-:W-:Y:S01]  /*0760*/  SHF.R.U64 R24, R6, R2.reuse, R7.reuse ;  /* 0x0000000206187219 */ /* 0x180fe20000001207 */
[----:B------:R-:W0:Y:S01]  /*0770*/  LDC.64 R22, c[0x0][0x640] ;  /* 0x00019000ff167b82 */ /* 0x000e220000000a00 */
[----:B------:R-:W-:Y:S01]  /*0780*/  SHF.R.U32.HI R2, RZ, R2, R7 ;  /* 0x00000002ff027219 */ /* 0x000fe20000011607 */
[----:B------:R-:W-:Y:S01]  /*0790*/  ULDC UR4, c[0x0][0x150] ;  /* 0x0000540000047ab9 */ /* 0x000fe20000000800 */
[----:B------:R-:W-:Y:S01]  /*07a0*/  IADD3 R9, P0, RZ, -R24, RZ ;  /* 0x80000018ff097210 */ /* 0x000fe20007f1e0ff */
[----:B------:R-:W-:Y:S01]  /*07b0*/  IMAD.MOV.U32 R19, RZ, RZ, R17 ;  /* 0x000000ffff137224 */ /* 0x000fe200078e0011 */
[----:B------:R-:W-:-:S03]  /*07c0*/  I2FP.F32.U32 R0, R4 ;  /* 0x0000000400007245 */ /* 0x000fc60000201000 */
[----:B------:R-:W-:Y:S01]  /*07d0*/  IMAD.X R11, RZ, RZ, ~R2, P0 ;  /* 0x000000ffff0b7224 */ /* 0x000fe200000e0e02 */
[----:B------:R-:W1:Y:S01]  /*07e0*/  LDC R8, c[0x0][0x618] ;  /* 0x00018600ff087b82 */ /* 0x000e620000000800 */
[----:B------:R-:W-:Y:S01]  /*07f0*/  FMUL R0, R0, UR4 ;  /* 0x0000000400007c20 */ /* 0x000fe20008400000 */
[----:B------:R-:W-:Y:S01]  /*0800*/  IMAD.WIDE.U32 R6, R9, R20, R18 ;  /* 0x0000001409067225 */ /* 0x000fe200078e0012 */
[----:B------:R-:W-:-:S03]  /*0810*/  ULDC UR4, c[0x0][0x154] ;  /* 0x0000550000047ab9 */ /* 0x000fc60000000800 */
[----:B------:R-:W-:Y:S01]  /*0820*/  IMAD R2, R11, R20, RZ ;  /* 0x000000140b027224 */ /* 0x000fe200078e02ff */
[----:B------:R-:W2:Y:S01]  /*0830*/  F2I.U32.TRUNC.NTZ R0, R0 ;  /* 0x0000000000007305 */ /* 0x000ea2000020f000 */
[----:B------:R-:W3:Y:S02]  /*0840*/  LDC R5, c[0x0][0x144] ;  /* 0x00005100ff057b82 */ /* 0x000ee40000000800 */
[----:B------:R-:W-:Y:S01]  /*0850*/  IMAD R9, R9, R21, R2 ;  /* 0x0000001509097224 */ /* 0x000fe200078e0202 */
[----:B------:R-:W-:-:S03]  /*0860*/  I2FP.F32.U32 R2, R3 ;  /* 0x0000000300027245 */ /* 0x000fc60000201000 */
[----:B------:R-:W-:Y:S01]  /*0870*/  IMAD.IADD R7, R7, 0x1, R9 ;  /* 0x0000000107077824 */ /* 0x000fe200078e0209 */
[----:B0-----:R-:W-:Y:S01]  /*0880*/  ISETP.NE.U32.AND P0, PT, R22, RZ, PT ;  /* 0x000000ff1600720c */ /* 0x001fe20003f05070 */
[----:B------:R-:W0:Y:S03]  /*0890*/  LDC R11, c[0x0][0x608] ;  /* 0x00018200ff0b7b82 */ /* 0x000e260000000800 */
[----:B------:R-:W-:Y:S02]  /*08a0*/  ISETP.NE.AND.EX P0, PT, R23, RZ, PT, P0 ;  /* 0x000000ff1700720c */ /* 0x000fe40003f05300 */
[----:B--2---:R-:W-:-:S03]  /*08b0*/  IADD3 R9, -R0, RZ, RZ ;  /* 0x000000ff00097210 */ /* 0x004fc60007ffe1ff */
[----:B------:R-:W2:Y:S01]  /*08c0*/  LDC R13, c[0x0][0x658] ;  /* 0x00019600ff0d7b82 */ /* 0x000ea20000000800 */
[-CC-:B-1----:R-:W-:Y:S02]  /*08d0*/  SHF.R.U64 R15, R6, R8.reuse, R7.reuse ;  /* 0x00000008060f7219 */ /* 0x182fe40000001207 */
[----:B------:R-:W-:-:S05]  /*08e0*/  SHF.R.U32.HI R6, RZ, R8, R7 ;  /* 0x00000008ff067219 */ /* 0x000fca0000011607 */
[----:B------:R-:W1:Y:S01]  /*08f0*/  LDC R12, c[0x0][0x148] ;  /* 0x00005200ff0c7b82 */ /* 0x000e620000000800 */
[----:B---3--:R-:W-:Y:S02]  /*0900*/  IMAD R0, R5, R9, R4 ;  /* 0x0000000905007224 */ /* 0x008fe400078e0204 */
[----:B------:R-:W-:Y:S01]  /*0910*/  FMUL R5, R2, UR4 ;  /* 0x0000000402057c20 */ /* 0x000fe20008400000 */
[----:B------:R-:W-:-:S04]  /*0920*/  IMAD.MOV.U32 R4, RZ, RZ, -0x1 ;  /* 0xffffffffff047424 */ /* 0x000fc800078e00ff */
[----:B------:R-:W3:Y:S01]  /*0930*/  LDC R19, c[0x0][0x600] ;  /* 0x00018000ff137b82 */ /* 0x000ee20000000800 */
[-CC-:B0-----:R-:W-:Y:S02]  /*0940*/  SHF.R.U64 R25, R15, R11.reuse, R6.reuse ;  /* 0x0000000b0f197219 */ /* 0x181fe40000001206 */
[----:B------:R-:W-:Y:S01]  /*0950*/  SHF.R.U32.HI R2, RZ, R11, R6 ;  /* 0x0000000bff027219 */ /* 0x000fe20000011606 */
[----:B------:R-:W-:Y:S01]  /*0960*/  IMAD.MOV.U32 R6, RZ, RZ, 0x1 ;  /* 0x00000001ff067424 */ /* 0x000fe200078e00ff */
[----:B------:R0:W4:Y:S03]  /*0970*/  F2I.U32.TRUNC.NTZ R11, R5 ;  /* 0x00000005000b7305 */ /* 0x000126000020f000 */
[----:B------:R-:W1:Y:S01]  /*0980*/  LDC R14, c[0x0][0x648] ;  /* 0x00019200ff0e7b82 */ /* 0x000e620000000800 */
[-C--:B--2---:R-:W-:Y:S02]  /*0990*/  SHF.L.U32 R4, R4, R13.reuse, RZ ;  /* 0x0000000d04047219 */ /* 0x084fe400000006ff */
[----:B------:R-:W-:-:S02]  /*09a0*/  SHF.R.U64 R26, R25, R13, R2 ;  /* 0x0000000d191a7219 */ /* 0x000fc40000001202 */
[----:B------:R-:W-:Y:S02]  /*09b0*/  LOP3.LUT R10, RZ, R4, RZ, 0x33, !PT ;  /* 0x00000004ff0a7212 */ /* 0x000fe400078e33ff */
[-C--:B0-----:R-:W-:Y:S01]  /*09c0*/  SHF.R.U32.HI R5, RZ, R13.reuse, R2 ;  /* 0x0000000dff057219 */ /* 0x081fe20000011602 */
[----:B------:R-:W0:Y:S01]  /*09d0*/  LDC R20, c[0x0][0x638] ;  /* 0x00018e00ff147b82 */ /* 0x000e220000000800 */
[----:B------:R-:W-:Y:S01]  /*09e0*/  SHF.L.U32 R2, R6, R13, RZ ;  /* 0x0000000d06027219 */ /* 0x000fe200000006ff */
[----:B------:R-:W-:-:S06]  /*09f0*/  IMAD.MOV.U32 R4, RZ, RZ, R26 ;  /* 0x000000ffff047224 */ /* 0x000fcc00078e001a */
[----:B------:R-:W2:Y:S01]  /*0a00*/  LDC R21, c[0x0][0x610] ;  /* 0x00018400ff157b82 */ /* 0x000ea20000000800 */
[----:B---34-:R-:W-:Y:S05]  /*0a10*/  @!P0 BRA `(.L_x_6) ;  /* 0x0000000000288947 */ /* 0x018fea0003800000 */
[----:B------:R-:W3:Y:S02]  /*0a20*/  LDC R9, c[0x0][0x64c] ;  /* 0x00019300ff097b82 */ /* 0x000ee40000000800 */
[----:B---3--:R-:W-:-:S05]  /*0a30*/  IADD3 R9, P0, R26, R9, RZ ;  /* 0x000000091a097210 */ /* 0x008fca0007f1e0ff */
        /* <DEDUP_REMOVED lines=8> */
.L_x_6:
[----:B-1----:R-:W-:Y:S01]  /*0ac0*/  SHF.R.U64 R4, R4, R14, R5 ;  /* 0x0000000e04047219 */ /* 0x002fe20000001205 */
[----:B------:R-:W-:Y:S01]  /*0ad0*/  VIADD R6, R19, 0xffffffff ;  /* 0xffffffff13067836 */ /* 0x000fe20000000000 */
[----:B------:R-:W-:Y:S02]  /*0ae0*/  IADD3 R11, -R11, RZ, RZ ;  /* 0x000000ff0b0b7210 */ /* 0x000fe40007ffe1ff */
[----:B------:R-:W-:Y:S01]  /*0af0*/  LOP3.LUT R5, R25, R10, RZ, 0xc0, !PT ;  /* 0x0000000a19057212 */ /* 0x000fe200078ec0ff */
[----:B------:R-:W-:Y:S02]  /*0b00*/  IMAD.MOV R7, RZ, RZ, -R4 ;  /* 0x000000ffff077224 */ /* 0x000fe400078e0a04 */
[----:B------:R-:W-:Y:S01]  /*0b10*/  @P3 IMAD R0, R12, R11, R3 ;  /* 0x0000000b0c003224 */ /* 0x000fe200078e0203 */
[----:B------:R-:W-:Y:S01]  /*0b20*/  LOP3.LUT R3, R15, R6, RZ, 0xc0, !PT ;  /* 0x000000060f037212 */ /* 0x000fe200078ec0ff */
[----:B------:R-:W-:Y:S02]  /*0b30*/  IMAD R5, R2, R4, R5 ;  /* 0x0000000402057224 */ /* 0x000fe400078e0205 */
[----:B0-----:R-:W-:-:S02]  /*0b40*/  IMAD R2, R7, R20, R26 ;  /* 0x0000001407027224 */ /* 0x001fc400078e021a */
[----:B--2---:R-:W-:Y:S02]  /*0b50*/  IMAD R22, R5, R21, R0 ;  /* 0x0000001505167224 */ /* 0x004fe400078e0200 */
[----:B------:R-:W-:Y:S02]  /*0b60*/  IMAD R3, R2, R19, R3 ;  /* 0x0000001302037224 */ /* 0x000fe400078e0203 */
[----:B------:R-:W-:Y:S02]  /*0b70*/  IMAD.MOV.U32 R0, RZ, RZ, 0x1 ;  /* 0x00000001ff007424 */ /* 0x000fe400078e00ff */
[----:B------:R-:W-:Y:S01]  /*0b80*/  IMAD.MOV.U32 R2, RZ, RZ, R24 ;  /* 0x000000ffff027224 */ /* 0x000fe200078e0018 */
[----:B------:R-:W-:Y:S02]  /*0b90*/  SEL R19, R3, R22, !P3 ;  /* 0x0000001603137207 */ /* 0x000fe40005800000 */
[----:B------:R-:W-:-:S07]  /*0ba0*/  SEL R22, R22, R3, !P3 ;  /* 0x0000000316167207 */ /* 0x000fce0005800000 */
.L_x_4:
[----:B------:R-:W-:-:S08]  /*0bb0*/  NOP ;  /* 0x0000000000007918 */ /* 0x000fd00000000000 */
[----:B------:R-:W0:Y:S02]  /*0bc0*/  USETMAXREG.TRY_ALLOC.CTAPOOL UP0, 0xe8 ;  /* 0x000000e8000079c8 */ /* 0x000e240008000600 */
[----:B0-----:R-:W-:-:S13]  /*0bd0*/  PLOP3.LUT P0, PT, PT, PT, UP0, 0x80, 0x0 ;  /* 0x000000000000781c */ /* 0x001fda0003f0f008 */
[----:B------:R-:W-:Y:S05]  /*0be0*/  @!P0 BRA `(.L_x_4) ;  /* 0xfffffffc00f08947 */ /* 0x000fea000383ffff */
[----:B------:R-:W-:Y:S01]  /*0bf0*/  ULDC.64 UR4, c[0x0][0x598] ;  /* 0x0001660000047ab9 */ /* 0x000fe20000000a00 */
[----:B------:R-:W-:Y:S01]  /*0c00*/  ULDC.64 UR40, c[0x0][0x208] ;  /* 0x0000820000287ab9 */ /* 0x000fe20000000a00 */
[----:B------:R-:W-:-:S04]  /*0c10*/  ISETP.NE.U32.AND P0, PT, RZ, UR4, PT ;  /* 0x00000004ff007c0c */ /* 0x000fc8000bf05070 */
[----:B------:R-:W-:-:S13]  /*0c20*/  ISETP.NE.AND.EX P0, PT, RZ, UR5, PT, P0 ;  /* 0x00000005ff007c0c */ /* 0x000fda000bf05300 */
[----:B------:R-:W-:Y:S05]  /*0c30*/  @!P0 BRA `(.L_x_7) ;  /* 0x00000000001c8947 */ /* 0x000fea0003800000 */
[----:B------:R-:W0:Y:S02]  /*0c40*/  LDC.64 R4, c[0x0][0x598] ;  /* 0x00016600ff047b82 */ /* 0x000e240000000a00 */
[----:B0-----:R-:W2:Y:S02]  /*0c50*/  LDG.E.64 R4, desc[UR40][R4.64] ;  /* 0x0000002804047981 */ /* 0x001ea4000c1e1b00 */
[----:B--2---:R-:W-:-:S04]  /*0c60*/  ISETP.NE.U32.AND P0, PT, R4, RZ, PT ;  /* 0x000000ff0400720c */ /* 0x004fc80003f05070 */
[----:B------:R-:W-:-:S13]  /*0c70*/  ISETP.NE.AND.EX P0, PT, R5, RZ, PT, P0 ;  /* 0x000000ff0500720c */ /* 0x000fda0003f05300 */
[----:B------:R-:W-:Y:S05]  /*0c80*/  @!P0 BRA `(.L_x_7) ;  /* 0x0000000000088947 */ /* 0x000fea0003800000 */
[----:B------:R0:W5:Y:S01]  /*0c90*/  LD.E R192, desc[UR40][R4.64] ;  /* 0x0000002804c07980 */ /* 0x000162000c101900 */
[----:B------:R-:W-:Y:S05]  /*0ca0*/  BRA `(.L_x_8) ;  /* 0x0000000000247947 */ /* 0x000fea0003800000 */
.L_x_7:
[----:B------:R-:W-:Y:S02]  /*0cb0*/  ULDC.64 UR4, c[0x0][0x588] ;  /* 0x0001620000047ab9 */ /* 0x000fe40000000a00 */
[----:B------:R-:W-:-:S04]  /*0cc0*/  ISETP.NE.U32.AND P0, PT, RZ, UR4, PT ;  /* 0x00000004ff007c0c */ /* 0x000fc8000bf05070 */
[----:B------:R-:W-:-:S13]  /*0cd0*/  ISETP.NE.AND.EX P0, PT, RZ, UR5, PT, P0 ;  /* 0x00000005ff007c0c */ /* 0x000fda000bf05300 */
[----:B------:R-:W-:Y:S05]  /*0ce0*/  @!P0 BRA `(.L_x_9) ;  /* 0x00000000000c8947 */ /* 0x000fea0003800000 */
[----:B------:R-:W0:Y:S02]  /*0cf0*/  LDC.64 R192, c[0x0][0x588] ;  /* 0x00016200ffc07b82 */ /* 0x000e240000000a00 */
[----:B0-----:R1:W5:Y:S01]  /*0d00*/  LDG.E R192, desc[UR40][R192.64] ;  /* 0x00000028c0c07981 */ /* 0x001362000c1e1900 */
[----:B------:R-:W-:Y:S05]  /*0d10*/  BRA `(.L_x_8) ;  /* 0x0000000000087947 */ /* 0x000fea0003800000 */
.L_x_9:
[----:B------:R-:W-:Y:S02]  /*0d20*/  ULDC UR4, c[0x0][0x580] ;  /* 0x0001600000047ab9 */ /* 0x000fe40000000800 */
[----:B------:R-:W-:-:S07]  /*0d30*/  IMAD.U32 R192, RZ, RZ, UR4 ;  /* 0x00000004ffc07e24 */ /* 0x000fce000f8e00ff */
.L_x_8:
[----:B------:R-:W-:Y:S02]  /*0d40*/  ULDC.64 UR4, c[0x0][0x5a0] ;  /* 0x0001680000047ab9 */ /* 0x000fe40000000a00 */
[----:B------:R-:W-:-:S04]  /*0d50*/  ISETP.NE.U32.AND P0, PT, RZ, UR4, PT ;  /* 0x00000004ff007c0c */ /* 0x000fc8000bf05070 */
[----:B------:R-:W-:-:S13]  /*0d60*/  ISETP.NE.AND.EX P0, PT, RZ, UR5, PT, P0 ;  /* 0x00000005ff007c0c */ /* 0x000fda000bf05300 */
[----:B------:R-:W-:Y:S05]  /*0d70*/  @!P0 BRA `(.L_x_10) ;  /* 0x00000000001c8947 */ /* 0x000fea0003800000 */
[----:B0-----:R-:W0:Y:S02]  /*0d80*/  LDC.64 R4, c[0x0][0x5a0] ;  /* 0x00016800ff047b82 */ /* 0x001e240000000a00 */
[----:B0-----:R-:W2:Y:S02]  /*0d90*/  LDG.E.64 R4, desc[UR40][R4.64] ;  /* 0x0000002804047981 */ /* 0x001ea4000c1e1b00 */
[----:B--2---:R-:W-:-:S04]  /*0da0*/  ISETP.NE.U32.AND P0, PT, R4, RZ, PT ;  /* 0x000000ff0400720c */ /* 0x004fc80003f05070 */
[----:B------:R-:W-:-:S13]  /*0db0*/  ISETP.NE.AND.EX P0, PT, R5, RZ, PT, P0 ;  /* 0x000000ff0500720c */ /* 0x000fda0003f05300 */
[----:B------:R-:W-:Y:S05]  /*0dc0*/  @!P0 BRA `(.L_x_10) ;  /* 0x0000000000088947 */ /* 0x000fea0003800000 */
[----:B------:R0:W5:Y:S01]  /*0dd0*/  LD.E R23, desc[UR40][R4.64] ;  /* 0x0000002804177980 */ /* 0x000162000c101900 */
[----:B------:R-:W-:Y:S05]  /*0de0*/  BRA `(.L_x_11) ;  /* 0x0000000000247947 */ /* 0x000fea0003800000 */
.L_x_10:
[----:B------:R-:W-:Y:S02]  /*0df0*/  ULDC.64 UR4, c[0x0][0x590] ;  /* 0x0001640000047ab9 */ /* 0x000fe40000000a00 */
[----:B------:R-:W-:-:S04]  /*0e00*/  ISETP.NE.U32.AND P0, PT, RZ, UR4, PT ;  /* 0x00000004ff007c0c */ /* 0x000fc8000bf05070 */
[----:B------:R-:W-:-:S13]  /*0e10*/  ISETP.NE.AND.EX P0, PT, RZ, UR5, PT, P0 ;  /* 0x00000005ff007c0c */ /* 0x000fda000bf05300 */
[----:B------:R-:W-:Y:S05]  /*0e20*/  @!P0 BRA `(.L_x_12) ;  /* 0x00000000000c8947 */ /* 0x000fea0003800000 */
[----:B0-----:R-:W0:Y:S02]  /*0e30*/  LDC.64 R4, c[0x0][0x590] ;  /* 0x00016400ff047b82 */ /* 0x001e240000000a00 */
[----:B0-----:R2:W5:Y:S01]  /*0e40*/  LDG.E R23, desc[UR40][R4.64] ;  /* 0x0000002804177981 */ /* 0x001562000c1e1900 */
[----:B------:R-:W-:Y:S05]  /*0e50*/  BRA `(.L_x_11) ;  /* 0x0000000000087947 */ /* 0x000fea0003800000 */
.L_x_12:
[----:B------:R-:W-:Y:S02]  /*0e60*/  ULDC UR4, c[0x0][0x584] ;  /* 0x0001610000047ab9 */ /* 0x000fe40000000800 */
[----:B------:R-:W-:-:S07]  /*0e70*/  IMAD.U32 R23, RZ, RZ, UR4 ;  /* 0x00000004ff177e24 */ /* 0x000fce000f8e00ff */
.L_x_11:
[----:B------:R-:W-:-:S13]  /*0e80*/  LOP3.LUT P0, RZ, R0, 0xff, RZ, 0xc0, !PT ;  /* 0x000000ff00ff7812 */ /* 0x000fda000780c0ff */
[----:B------:R-:W-:Y:S05]  /*0e90*/  @!P0 EXIT ;  /* 0x000000000000894d */ /* 0x000fea0003800000 */
[----:B------:R-:W-:Y:S01]  /*0ea0*/  ULDC UR4, c[0x0][0x28c] ;  /* 0x0000a30000047ab9 */ /* 0x000fe20000000800 */
[----:B-1----:R-:W-:Y:S01]  /*0eb0*/  LOP3.LUT R193, R16, 0x1, RZ, 0xfc, !PT ;  /* 0x0000000110c17812 */ /* 0x002fe200078efcff */
[----:B------:R-:W-:Y:S01]  /*0ec0*/  UIADD3 UR4, UR4, 0x3f, URZ ;  /* 0x0000003f04047890 */ /* 0x000fe2000fffe03f */
[----:B------:R-:W-:Y:S01]  /*0ed0*/  UMOV UR36, URZ ;  /* 0x0000003f00247c82 */ /* 0x000fe20008000000 */
[----:B------:R-:W-:Y:S02]  /*0ee0*/  UMOV UR37, URZ ;  /* 0x0000003f00257c82 */ /* 0x000fe40008000000 */
[----:B------:R-:W-:-:S04]  /*0ef0*/  USHF.R.S32.HI UR5, URZ, 0x1f, UR4 ;  /* 0x0000001f3f057899 */ /* 0x000fc80008011404 */
[----:B------:R-:W-:-:S04]  /*0f00*/  ULEA.HI UR5, UR5, UR4, URZ, 0x6 ;  /* 0x0000000405057291 */ /* 0x000fc8000f8f303f */
[----:B------:R-:W-:-:S12]  /*0f10*/  USHF.R.S32.HI UR38, URZ, 0x6, UR5 ;  /* 0x000000063f267899 */ /* 0x000fd80008011405 */
.L_x_360:
[----:B-1----:R-:W1:Y:S01]  /*0f20*/  S2R R0, SR_TID.X ;  /* 0x0000000000007919 */ /* 0x002e620000002100 */
[----:B---3--:R-:W3:Y:S01]  /*0f30*/  S2UR UR6, SR_CgaCtaId ;  /* 0x00000000000679c3 */ /* 0x008ee20000008800 */
[----:B------:R-:W-:Y:S02]  /*0f40*/  UMOV UR39, 0x400 ;  /* 0x0000040000277882 */ /* 0x000fe40000000000 */
[----:B---3--:R-:W-:Y:S01]  /*0f50*/  ULEA UR39, UR6, UR39, 0x18 ;  /* 0x0000002706277291 */ /* 0x008fe2000f8ec03f */
[----:B-1----:R-:W-:-:S04]  /*0f60*/  LOP3.LUT R0, R0, 0x80, RZ, 0xc0, !PT ;  /* 0x0000008000007812 */ /* 0x002fc800078ec0ff */
[----:B------:R-:W-:-:S06]  /*0f70*/  SHF.R.U32.HI R0, RZ, 0x7, R0 ;  /* 0x00000007ff007819 */ /* 0x000fcc0000011600 */
[----:B------:R-:W1:Y:S02]  /*0f80*/  SHFL.IDX PT, R0, R0, RZ, 0x1f ;  /* 0x00001fff00007589 */ /* 0x000e6400000e0000 */
[----:B-1----:R-:W-:-:S13]  /*0f90*/  R2UR UR4, R0 ;  /* 0x00000000000472ca */ /* 0x002fda00000e0000 */
[----:B------:R-:W-:-:S04]  /*0fa0*/  ULEA.HI UR5, UR4, UR4, URZ, 0x1 ;  /* 0x0000000404057291 */ /* 0x000fc8000f8f083f */
[----:B------:R-:W-:-:S04]  /*0fb0*/  ULOP3.LUT UR5, UR5, 0x7fffe, URZ, 0xc0, !UPT ;  /* 0x0007fffe05057892 */ /* 0x000fc8000f8ec03f */
[----:B------:R-:W-:-:S03]  /*0fc0*/  UIADD3 UR5, UR4, -UR5, URZ ;  /* 0x8000000504057290 */ /* 0x000fc6000fffe03f */
[----:B------:R-:W-:Y:S01]  /*0fd0*/  ULDC UR4, c[0x0][0x28c] ;  /* 0x0000a30000047ab9 */ /* 0x000fe20000000800 */
[----:B------:R-:W-:Y:S01]  /*0fe0*/  ULEA UR5, UR5, UR39, 0xd ;  /* 0x0000002705057291 */ /* 0x000fe2000f8e683f */
[----:B------:R-:W-:-:S03]  /*0ff0*/  ISETP.LT.AND P0, PT, RZ, UR4, PT ;  /* 0x00000004ff007c0c */ /* 0x000fc6000bf01270 */
[----:B------:R-:W-:-:S04]  /*1000*/  UIADD3 UR5, UR5, 0x100, URZ ;  /* 0x0000010005057890 */ /* 0x000fc8000fffe03f */
[----:B------:R-:W-:-:S04]  /*1010*/  USHF.R.U32.HI UR5, URZ, 0x4, UR5 ;  /* 0x000000043f057899 */ /* 0x000fc80008011605 */
[----:B------:R-:W-:Y:S02]  /*1020*/  ULOP3.LUT UR42, UR5, 0x3fff, URZ, 0xc0, !UPT ;  /* 0x00003fff052a7892 */ /* 0x000fe4000f8ec03f */
[----:B--2-45:R-:W-:Y:S10]  /*1030*/  @P0 BRA `(.L_x_13) ;  /* 0x0000000000400947 */ /* 0x034ff40003800000 */
[----:B------:R-:W-:Y:S01]  /*1040*/  MOV R0, 0x0 ;  /* 0x0000000000007802 */ /* 0x000fe20000000f00 */
[----:B------:R-:W-:Y:S01]  /*1050*/  ULDC.64 UR4, c[0x4][0x68] ;  /* 0x01001a0000047ab9 */ /* 0x000fe20000000a00 */
[----:B------:R-:W-:Y:S01]  /*1060*/  ULDC.64 UR6, c[0x4][0x8] ;  /* 0x0100020000067ab9 */ /* 0x000fe20000000a00 */
[----:B0-2---:R-:W-:Y:S01]  /*1070*/  MOV R4, UR4 ;  /* 0x0000000400047c02 */ /* 0x005fe20008000f00 */
[----:B------:R0:W1:Y:S01]  /*1080*/  LDC.64 R14, c[0x4][R0] ;  /* 0x01000000000e7b82 */ /* 0x0000620000000a00 */
[----:B------:R-:W-:Y:S01]  /*1090*/  IMAD.U32 R5, RZ, RZ, UR5 ;  /* 0x00000005ff057e24 */ /* 0x000fe2000f8e00ff */
[----:B------:R-:W-:Y:S01]  /*10a0*/  ULDC.64 UR4, c[0x4][0x70] ;  /* 0x01001c0000047ab9 */ /* 0x000fe20000000a00 */
[----:B------:R-:W-:Y:S01]  /*10b0*/  IMAD.U32 R10, RZ, RZ, UR6 ;  /* 0x00000006ff0a7e24 */ /* 0x000fe2000f8e00ff */
[----:B------:R-:W-:Y:S01]  /*10c0*/  MOV R12, 0x1 ;  /* 0x00000001000c7802 */ /* 0x000fe20000000f00 */
[----:B------:R-:W-:Y:S02]  /*10d0*/  IMAD.U32 R6, RZ, RZ, UR4 ;  /* 0x00000004ff067e24 */ /* 0x000fe4000f8e00ff */
[----:B------:R-:W-:-:S02]  /*10e0*/  IMAD.U32 R7, RZ, RZ, UR5 ;  /* 0x00000005ff077e24 */ /* 0x000fc4000f8e00ff */
[----:B------:R-:W-:Y:S02]  /*10f0*/  IMAD.U32 R11, RZ, RZ, UR7 ;  /* 0x00000007ff0b7e24 */ /* 0x000fe4000f8e00ff */
[----:B------:R-:W-:Y:S02]  /*1100*/  IMAD.MOV.U32 R8, RZ, RZ, 0x1e1 ;  /* 0x000001e1ff087424 */ /* 0x000fe400078e00ff */
[----:B0-----:R-:W-:-:S07]  /*1110*/  IMAD.MOV.U32 R13, RZ, RZ, RZ ;  /* 0x000000ffff0d7224 */ /* 0x001fce00078e00ff */
[----:B------:R-:W-:-:S07]  /*1120*/  LEPC R20, `(.L_x_13) ;  /* 0x000000001014794e */ /* 0x000fce0000000000 */
[----:B-1---5:R-:W-:Y:S05]  /*1130*/  CALL.ABS.NOINC R14 ;  /* 0x000000000e007343 */ /* 0x022fea0003c00000 */
.L_x_13:
[----:B------:R-:W-:-:S13]  /*1140*/  ISETP.NE.AND P0, PT, R193, 0x3, PT ;  /* 0x00000003c100780c */ /* 0x000fda0003f05270 */
[----:B------:R-:W-:Y:S05]  /*1150*/  @!P0 BRA `(.L_x_14) ;  /* 0x0000000000048947 */ /* 0x000fea0003800000 */
[----:B------:R-:W-:Y:S01]  /*1160*/  BPT.TRAP 0x1 ;  /* 0x000000040000795c */ /* 0x000fe20000300000 */
.L_x_14:
[----:B------:R-:W-:Y:S02]  /*1170*/  IMAD.U32 R3, RZ, RZ, UR37 ;  /* 0x00000025ff037e24 */ /* 0x000fe4000f8e00ff */
[----:B------:R-:W-:-:S03]  /*1180*/  IMAD.U32 R0, RZ, RZ, UR36 ;  /* 0x00000024ff007e24 */ /* 0x000fc6000f8e00ff */
[----:B------:R-:W-:Y:S02]  /*1190*/  LEA R3, R3, UR39, 0x3 ;  /* 0x0000002703037c11 */ /* 0x000fe4000f8e18ff */
[----:B------:R-:W-:-:S04]  /*11a0*/  SHF.L.U32 R0, R0, 0x1f, RZ ;  /* 0x0000001f00007819 */ /* 0x000fc800000006ff */
[----:B------:R1:W3:Y:S01]  /*11b0*/  SYNCS.PHASECHK.TRANS64.TRYWAIT P1, [R3+URZ], R0 ;  /* 0x00000000030075a7 */ /* 0x0002e2000802017f */
[----:B------:R-:W-:Y:S05]  /*11c0*/  @!P0 BRA `(.L_x_15) ;  /* 0x0000000000048947 */ /* 0x000fea0003800000 */
[----:B------:R-:W-:Y:S01]  /*11d0*/  BPT.TRAP 0x1 ;  /* 0x000000040000795c */ /* 0x000fe20000300000 */
.L_x_15:
[----:B---3--:R-:W-:Y:S05]  /*11e0*/  @P1 BRA `(.L_x_16) ;  /* 0x0000000000081947 */ /* 0x008fea0003800000 */
[----:B------:R-:W3:Y:S02]  /*11f0*/  SYNCS.PHASECHK.TRANS64.TRYWAIT P1, [R3+URZ], R0 ;  /* 0x00000000030075a7 */ /* 0x000ee4000802017f */
[----:B---3--:R-:W-:Y:S05]  /*1200*/  @!P1 BRA `(.L_x_17) ;  /* 0x0000010c00249947 */ /* 0x008fea0003800000 */
.L_x_16:
[----:B------:R-:W-:-:S04]  /*1210*/  UISETP.LT.AND UP0, UPT, UR38, 0x1, UPT ;  /* 0x000000012600788c */ /* 0x000fc8000bf01270 */
[----:B------:R-:W-:-:S06]  /*1220*/  USEL UR4, UR38, 0x1, UP0 ;  /* 0x0000000126047887 */ /* 0x000fcc0008000000 */
[----:B-1-3--:R-:W-:Y:S01]  /*1230*/  IMAD.U32 R0, RZ, RZ, UR4 ;  /* 0x00000004ff007e24 */ /* 0x00afe2000f8e00ff */
[----:B------:R-:W-:Y:S05]  /*1240*/  WARPSYNC.ALL ;  /* 0x0000000000007948 */ /* 0x000fea0003800000 */
[----:B------:R-:W-:-:S04]  /*1250*/  IADD3 R0, -R0, UR38, RZ ;  /* 0x0000002600007c10 */ /* 0x000fc8000fffe1ff */
[----:B------:R-:W-:Y:S01]  /*1260*/  ISETP.GE.AND P1, PT, R0, 0x1, PT ;  /* 0x000000010000780c */ /* 0x000fe20003f26270 */
[----:B------:R-:W-:Y:S01]  /*1270*/  UIADD3 UR5, UR39, 0x24100, URZ ;  /* 0x0002410027057890 */ /* 0x000fe2000fffe03f */
[----:B------:R-:W-:Y:S01]  /*1280*/  WARPGROUP.ARRIVE ;  /* 0x00000000000079c5 */ /* 0x000fe20000000000 */
[----:B------:R-:W-:Y:S02]  /*1290*/  ULOP3.LUT UR4, UR42, 0x10000, URZ, 0xfc, !UPT ;  /* 0x000100002a047892 */ /* 0x000fe4000f8efc3f */
[----:B------:R-:W-:Y:S02]  /*12a0*/  USHF.R.U32.HI UR5, URZ, 0x4, UR5 ;  /* 0x000000043f057899 */ /* 0x000fe40008011605 */
[----:B------:R-:W-:Y:S02]  /*12b0*/  UIMAD UR7, UR37, 0xc00, UR4 ;  /* 0x00000c00250778a4 */ /* 0x000fe4000f8e0204 */
[----:B------:R-:W-:Y:S01]  /*12c0*/  ULOP3.LUT UR5, UR5, 0x3fff, URZ, 0xc0, !UPT ;  /* 0x00003fff05057892 */ /* 0x000fe2000f8ec03f */
[----:B------:R-:W-:Y:S01]  /*12d0*/  UMOV UR29, 0x40000040 ;  /* 0x40000040001d7882 */ /* 0x000fe20000000000 */
[----:B------:R-:W-:-:S02]  /*12e0*/  UMOV UR31, 0x40000040 ;  /* 0x40000040001f7882 */ /* 0x000fc40000000000 */
[----:B------:R-:W-:Y:S01]  /*12f0*/  ULOP3.LUT UR5, UR5, 0x10000, URZ, 0xfc, !UPT ;  /* 0x0001000005057892 */ /* 0x000fe2000f8efc3f */
[----:B------:R-:W-:Y:S01]  /*1300*/  UMOV UR28, UR7 ;  /* 0x00000007001c7c82 */ /* 0x000fe20008000000 */
[----:B------:R-:W-:Y:S02]  /*1310*/  UMOV UR33, UR29 ;  /* 0x0000001d00217c82 */ /* 0x000fe40008000000 */
[----:B------:R-:W-:Y:S01]  /*1320*/  UIMAD UR6, UR37, 0x380, UR5 ;  /* 0x00000380250678a4 */ /* 0x000fe2000f8e0205 */
[----:B------:R-:W-:Y:S01]  /*1330*/  UMOV UR32, UR28 ;  /* 0x0000001c00207c82 */ /* 0x000fe20008000000 */
[----:B------:R-:W-:Y:S02]  /*1340*/  UMOV UR35, 0x40000040 ;  /* 0x4000004000237882 */ /* 0x000fe40000000000 */
[----:B------:R-:W-:Y:S02]  /*1350*/  UIADD3 UR34, UR6, 0x80, URZ ;  /* 0x0000008006227890 */ /* 0x000fe4000fffe03f */
[----:B------:R-:W-:-:S02]  /*1360*/  UIADD3 UR26, UR6, 0x100, URZ ;  /* 0x00000100061a7890 */ /* 0x000fc4000fffe03f */
[----:B------:R-:W-:Y:S01]  /*1370*/  UMOV UR30, UR6 ;  /* 0x00000006001e7c82 */ /* 0x000fe20008000000 */
[----:B------:R-:W-:Y:S01]  /*1380*/  UMOV UR24, UR28 ;  /* 0x0000001c00187c82 */ /* 0x000fe20008000000 */
[----:B------:R-:W-:Y:S01]  /*1390*/  HGMMA.64x16x16.F32.BF16 R184, gdesc[UR28], RZ, !UPT, gsb0 ;  /* 0x002000001cb879f0 */ /* 0x000fe2000c0018ff */
[----:B------:R-:W-:Y:S01]  /*13a0*/  UMOV UR25, UR29 ;  /* 0x0000001d00197c82 */ /* 0x000fe20008000000 */
[----:B------:R-:W-:Y:S01]  /*13b0*/  UMOV UR27, 0x40000040 ;  /* 0x40000040001b7882 */ /* 0x000fe20000000000 */
[----:B------:R-:W-:Y:S01]  /*13c0*/  UIADD3 UR22, UR6, 0x180, URZ ;  /* 0x0000018006167890 */ /* 0x000fe2000fffe03f */
[----:B------:R-:W-:Y:S01]  /*13d0*/  UMOV UR20, UR28 ;  /* 0x0000001c00147c82 */ /* 0x000fe20008000000 */
        /* <DEDUP_REMOVED lines=14> */
[----:B------:R-:W-:-:S02]  /*14c0*/  WARPGROUP.DEPBAR.LE gsb0, 0x0 ;  /* 0x00008000000079c5 */ /* 0x000fc40000010000 */
[----:B------:R-:W-:-:S06]  /*14d0*/  WARPGROUP.ARRIVE ;  /* 0x00000000000079c5 */ /* 0x000fcc0000000000 */
[----:B------:R-:W-:Y:S03]  /*14e0*/  HGMMA.64x16x16.F32.BF16 R160, gdesc[UR32], RZ, !UPT, gsb0 ;  /* 0x0020000020a079f0 */ /* 0x000fe6000c0018ff */
[----:B------:R-:W-:Y:S02]  /*14f0*/  WARPGROUP.DEPBAR.LE gsb0, 0x0 ;  /* 0x00008000000079c5 */ /* 0x000fe40000010000 */
[----:B------:R-:W-:-:S06]  /*1500*/  WARPGROUP.ARRIVE ;  /* 0x00000000000079c5 */ /* 0x000fcc0000000000 */
[----:B------:R-:W-:Y:S03]  /*1510*/  HGMMA.64x16x16.F32.BF16 R136, gdesc[UR24], RZ, !UPT, gsb0 ;  /* 0x00200000188879f0 */ /* 0x000fe6000c0018ff */
[----:B------:R-:W-:Y:S02]  /*1520*/  WARPGROUP.DEPBAR.LE gsb0, 0x0 ;  /* 0x00008000000079c5 */ /* 0x000fe40000010000 */
[----:B------:R-:W-:-:S06]  /*1530*/  WARPGROUP.ARRIVE ;  /* 0x00000000000079c5 */ /* 0x000fcc0000000000 */
[----:B------:R-:W-:Y:S03]  /*1540*/  HGMMA.64x16x16.F32.BF16 R112, gdesc[UR20], RZ, !UPT, gsb0 ;  /* 0x00200000147079f0 */ /* 0x000fe6000c0018ff */
[----:B------:R-:W-:Y:S02]  /*1550*/  WARPGROUP.DEPBAR.LE gsb0, 0x0 ;  /* 0x00008000000079c5 */ /* 0x000fe40000010000 */
[----:B------:R-:W-:-:S06]  /*1560*/  WARPGROUP.ARRIVE ;  /* 0x00000000000079c5 */ /* 0x000fcc0000000000 */
[----:B------:R-:W-:Y:S01]  /*1570*/  HGMMA.64x16x16.F32.BF16 R88, gdesc[UR8], RZ, !UPT, gsb0 ;  /* 0x00200000085879f0 */ /* 0x000fe2000c0018ff */
[----:B------:R-:W-:Y:S02]  /*1580*/  UIADD3 UR8, UR7, 0x400, URZ ;  /* 0x0000040007087890 */ /* 0x000fe4000fffe03f */
[----:B------:R-:W-:Y:S02]  /*1590*/  WARPGROUP.DEPBAR.LE gsb0, 0x0 ;  /* 0x00008000000079c5 */ /* 0x000fe40000010000 */
[----:B------:R-:W-:-:S06]  /*15a0*/  WARPGROUP.ARRIVE ;  /* 0x00000000000079c5 */ /* 0x000fcc0000000000 */
[----:B------:R-:W-:Y:S03]  /*15b0*/  HGMMA.64x16x16.F32.BF16 R64, gdesc[UR12], RZ, !UPT, gsb0 ;  /* 0x002000000c4079f0 */ /* 0x000fe6000c0018ff */
[----:B------:R-:W-:Y:S02]  /*15c0*/  WARPGROUP.DEPBAR.LE gsb0, 0x0 ;  /* 0x00008000000079c5 */ /* 0x000fe40000010000 */
[----:B------:R-:W-:-:S06]  /*15d0*/  WARPGROUP.ARRIVE ;  /* 0x00000000000079c5 */ /* 0x000fcc0000000000 */
[----:B------:R-:W-:Y:S01]  /*15e0*/  HGMMA.64x16x16.F32.BF16 R40, gdesc[UR16], RZ, !UPT, gsb0 ;  /* 0x00200000102879f0 */ /* 0x000fe2000c0018ff */
[----:B------:R-:W-:Y:S01]  /*15f0*/  UMOV UR16, UR8 ;  /* 0x0000000800107c82 */ /* 0x000fe20008000000 */
[----:B------:R-:W-:Y:S01]  /*1600*/  UMOV UR17, 0x40000040 ;  /* 0x4000004000117882 */ /* 0x000fe20000000000 */
[----:B------:R-:W-:Y:S01]  /*1610*/  UMOV UR12, UR16 ;  /* 0x00000010000c7c82 */ /* 0x000fe20008000000 */
        /* <DEDUP_REMOVED lines=11> */
[----:B------:R-:W-:-:S02]  /*16d0*/  WARPGROUP.DEPBAR.LE gsb0, 0x0 ;  /* 0x00008000000079c5 */ /* 0x000fc40000010000 */
[----:B------:R-:W-:-:S06]  /*16e0*/  WARPGROUP.ARRIVE ;  /* 0x00000000000079c5 */ /* 0x000fcc0000000000 */
[----:B------:R-:W-:Y:S03]  /*16f0*/  HGMMA.64x16x16.F32.BF16 R32, gdesc[UR16], RZ, !UPT, gsb0 ;  /* 0x00200000102079f0 */ /* 0x000fe6000c0018ff */
[----:B------:R-:W-:Y:S02]  /*1700*/  WARPGROUP.DEPBAR.LE gsb0, 0x0 ;  /* 0x00008000000079c5 */ /* 0x000fe40000010000 */
[----:B------:R-:W-:-:S06]  /*1710*/  WARPGROUP.ARRIVE ;  /* 0x00000000000079c5 */ /* 0x000fcc0000000000 */
[----:B------:R-:W-:Y:S01]  /*1720*/  HGMMA.64x16x16.F32.BF16 R56, gdesc[UR12], RZ, !UPT, gsb0 ;  /* 0x002000000c3879f0 */ /* 0x000fe2000c0018ff */
[----:B------:R-:W-:Y:S01]  /*1730*/  UIADD3 UR12, UR7, 0x2, URZ ;  /* 0x00000002070c7890 */ /* 0x000fe2000fffe03f */
[----:B------:R-:W-:Y:S01]  /*1740*/  UMOV UR13, 0x40000040 ;  /* 0x40000040000d7882 */ /* 0x000fe20000000000 */
        /* <DEDUP_REMOVED lines=13> */
[----:B------:R-:W-:Y:S01]  /*1820*/  UMOV UR32, UR12 ;  /* 0x0000000c00207c82 */ /* 0x000fe20008000000 */
[----:B------:R-:W-:Y:S01]  /*1830*/  UMOV UR33, UR13 ;  /* 0x0000000d00217c82 */ /* 0x000fe20008000000 */
        /* <DEDUP_REMOVED lines=15> */
[----:B------:R-:W-:Y:S01]  /*1930*/  HGMMA.64x16x16.F32.BF16 R168, gdesc[UR28], RZ, !UPT, gsb0 ;  /* 0x002000001ca879f0 */ /* 0x000fe2000c0018ff */
[----:B------:R-:W-:Y:S01]  /*1940*/  UMOV UR30, UR34 ;  /* 0x00000022001e7c82 */ /* 0x000fe20008000000 */
[----:B------:R-:W-:Y:S01]  /*1950*/  UMOV UR31, UR35 ;  /* 0x00000023001f7c82 */ /* 0x000fe20008000000 */
[----:B------:R-:W-:Y:S01]  /*1960*/  UIADD3 UR34, UR6, 0x302, URZ ;  /* 0x0000030206227890 */ /* 0x000fe2000fffe03f */
[----:B------:R-:W-:Y:S01]  /*1970*/  UMOV UR35, 0x40000040 ;  /* 0x4000004000237882 */ /* 0x000fe20000000000 */
[----:B------:R-:W-:Y:S02]  /*1980*/  WARPGROUP.DEPBAR.LE gsb0, 0x0 ;  /* 0x00008000000079c5 */ /* 0x000fe40000010000 */
        /* <DEDUP_REMOVED lines=9> */
[----:B------:R-:W-:Y:S01]  /*1a20*/  UIADD3 UR26, UR6, 0x102, URZ ;  /* 0x00000102061a7890 */ /* 0x000fe2000fffe03f */
[----:B------:R-:W-:Y:S01]  /*1a30*/  UMOV UR24, UR12 ;  /* 0x0000000c00187c82 */ /* 0x000fe20008000000 */
[----:B------:R-:W-:Y:S01]  /*1a40*/  UMOV UR25, UR13 ;  /* 0x0000000d00197c82 */ /* 0x000fe20008000000 */
        /* <DEDUP_REMOVED lines=31> */
[----:B------:R-:W-:Y:S03]  /*1c40*/  HGMMA.64x16x16.F32.BF16 R184, gdesc[UR12], R184, gsb0 ;  /* 0x002000000cb879f0 */ /* 0x000fe600080018b8 */
        /* <DEDUP_REMOVED lines=8> */
[----:B------:R-:W-:Y:S01]  /*1cd0*/  HGMMA.64x16x16.F32.BF16 R112, gdesc[UR8], R112, gsb0 ;  /* 0x00200000087079f0 */ /* 0x000fe20008001870 */
[----:B------:R-:W-:Y:S02]  /*1ce0*/  UIADD3 UR8, UR7, 0x402, URZ ;  /* 0x0000040207087890 */ /* 0x000fe4000fffe03f */
        /* <DEDUP_REMOVED lines=25> */
[----:B------:R-:W-:Y:S03]  /*1e80*/  HGMMA.64x16x16.F32.BF16 R32, gdesc[UR32], R32, gsb0 ;  /* 0x00200000202079f0 */ /* 0x000fe60008001820 */
[----:B------:R-:W-:Y:S02]  /*1e90*/  WARPGROUP.DEPBAR.LE gsb0, 0x0 ;  /* 0x00008000000079c5 */ /* 0x000fe40000010000 */
[----:B------:R-:W-:-:S06]  /*1ea0*/  WARPGROUP.ARRIVE ;  /* 0x00000000000079c5 */ /* 0x000fcc0000000000 */
[----:B------:R-:W-:Y:S01]  /*1eb0*/  HGMMA.64x16x16.F32.BF16 R56, gdesc[UR16], R56, gsb0 ;  /* 0x00200000103879f0 */ /* 0x000fe20008001838 */
[----:B------:R-:W-:Y:S01]  /*1ec0*/  UIADD3 UR16, UR7, 0x4, URZ ;  /* 0x0000000407107890 */ /* 0x000fe2000fffe03f */
[----:B------:R-:W-:Y:S01]  /*1ed0*/  UMOV UR17, 0x40000040 ;  /* 0x4000004000117882 */ /* 0x000fe20000000000 */
        /* <DEDUP_REMOVED lines=30> */
[----:B------:R-:W-:Y:S01]  /*20c0*/  HGMMA.64x16x16.F32.BF16 R168, gdesc[UR12], R168, gsb0 ;  /* 0x002000000ca879f0 */ /* 0x000fe200080018a8 */
[----:B------:R-:W-:Y:S01]  /*20d0*/  UMOV UR14, UR18 ;  /* 0x00000012000e7c82 */ /* 0x000fe20008000000 */
[----:B------:R-:W-:Y:S01]  /*20e0*/  UMOV UR15, UR19 ;  /* 0x00000013000f7c82 */ /* 0x000fe20008000000 */
[----:B------:R-:W-:Y:S01]  /*20f0*/  UIADD3 UR18, UR6, 0x4, URZ ;  /* 0x0000000406127890 */ /* 0x000fe2000fffe03f */
[----:B------:R-:W-:Y:S01]  /*2100*/  UMOV UR19, 0x40000040 ;  /* 0x4000004000137882 */ /* 0x000fe20000000000 */
[----:B------:R-:W-:Y:S02]  /*2110*/  WARPGROUP.DEPBAR.LE gsb0, 0x0 ;  /* 0x00008000000079c5 */ /* 0x000fe40000010000 */
[----:B------:R-:W-:-:S06]  /*2120*/  WARPGROUP.ARRIVE ;  /* 0x00000000000079c5 */ /* 0x000fcc0000000000 */
[----:B------:R-:W-:Y:S01]  /*2130*/  HGMMA.64x16x16.F32.BF16 R144, gdesc[UR20], R144, gsb0 ;  /* 0x00200000149079f0 */ /* 0x000fe20008001890 */
[----:B------:R-:W-:Y:S01]  /*2140*/  UIADD3 UR22, UR6, 0x84, URZ ;  /* 0x0000008406167890 */ /* 0x000fe2000fffe03f */
[----:B------:R-:W-:Y:S01]  /*2150*/  UMOV UR20, UR16 ;  /* 0x0000001000147c82 */ /* 0x000fe20008000000 */
[----:B------:R-:W-:Y:S01]  /*2160*/  UMOV UR21, UR17 ;  /* 0x0000001100157c82 */ /* 0x000fe20008000000 */
        /* <DEDUP_REMOVED lines=157> */
[----:B------:R-:W-:Y:S02]  /*2b40*/  UIADD3 UR6, UR7, 0x406, URZ ;  /* 0x0000040607067890 */ /* 0x000fe4000fffe03f */
[----:B------:R-:W-:Y:S01]  /*2b50*/  UIADD3 UR7, UR7, 0x806, URZ ;  /* 0x0000080607077890 */ /* 0x000fe2000fffe03f */
        /* <DEDUP_REMOVED lines=92> */
[----:B------:R-:W-:Y:S05]  /*3120*/  @!P1 BRA `(.L_x_18) ;  /* 0x0000002000489947 */ /* 0x000fea0003800000 */
[----:B------:R-:W-:Y:S01]  /*3130*/  UIADD3 UR7, UR37, 0x1, URZ ;  /* 0x0000000125077890 */ /* 0x000fe2000fffe03f */
[----:B------:R-:W-:-:S03]  /*3140*/  IMAD.MOV.U32 R3, RZ, RZ, R0 ;  /* 0x000000ffff037224 */ /* 0x000fc600078e0000 */
[----:B------:R-:W-:-:S04]  /*3150*/  UISETP.NE.AND UP0, UPT, UR7, 0x3, UPT ;  /* 0x000000030700788c */ /* 0x000fc8000bf05270 */
[----:B------:R-:W-:Y:S02]  /*3160*/  USEL UR6, URZ, 0x1, UP0 ;  /* 0x000000013f067887 */ /* 0x000fe40008000000 */
[----:B------:R-:W-:Y:S02]  /*3170*/  USEL UR7, UR7, URZ, UP0 ;  /* 0x0000003f07077287 */ /* 0x000fe40008000000 */
[----:B------:R-:W-:-:S06]  /*3180*/  ULOP3.LUT UR6, UR36, UR6, URZ, 0x3c, !UPT ;  /* 0x0000000624067292 */ /* 0x000fcc000f8e3c3f */
[----:B------:R-:W-:Y:S01]  /*3190*/  IMAD.U32 R6, RZ, RZ, UR6 ;  /* 0x00000006ff067e24 */ /* 0x000fe2000f8e00ff */
[----:B------:R-:W-:-:S06]  /*31a0*/  UMOV UR6, UR37 ;  /* 0x0000002500067c82 */ /* 0x000fcc0008000000 */
.L_x_25:
[----:B-1----:R-:W-:Y:S05]  /*31b0*/  @!P0 BRA `(.L_x_19) ;  /* 0x0000000000048947 */ /* 0x002fea0003800000 */
[----:B------:R-:W-:Y:S01]  /*31c0*/  BPT.TRAP 0x1 ;  /* 0x000000040000795c */ /* 0x000fe20000300000 */
.L_x_19:
[----:B------:R-:W-:Y:S01]  /*31d0*/  ULEA UR8, UR7, UR39, 0x3 ;  /* 0x0000002707087291 */ /* 0x000fe2000f8e183f */
[----:B0-2---:R-:W-:-:S08]  /*31e0*/  SHF.L.U32 R4, R6, 0x1f, RZ ;  /* 0x0000001f06047819 */ /* 0x005fd000000006ff */
[----:B------:R0:W1:Y:S01]  /*31f0*/  SYNCS.PHASECHK.TRANS64.TRYWAIT P1, [UR8], R4 ;  /* 0x00000004ff0075a7 */ /* 0x0000620008020148 */
[----:B------:R-:W-:Y:S05]  /*3200*/  @!P0 BRA `(.L_x_20) ;  /* 0x0000000000048947 */ /* 0x000fea0003800000 */
[----:B------:R-:W-:Y:S01]  /*3210*/  BPT.TRAP 0x1 ;  /* 0x000000040000795c */ /* 0x000fe20000300000 */
.L_x_20:
[----:B-1----:R-:W-:Y:S05]  /*3220*/  @P1 BRA `(.L_x_21) ;  /* 0x0000000000081947 */ /* 0x002fea0003800000 */
[----:B------:R-:W1:Y:S02]  /*3230*/  SYNCS.PHASECHK.TRANS64.TRYWAIT P1, [UR8], R4 ;  /* 0x00000004ff0075a7 */ /* 0x000e640008020148 */
[----:B-1----:R-:W-:Y:S05]  /*3240*/  @!P1 BRA `(.L_x_22) ;  /* 0x000000ec00289947 */ /* 0x002fea0003800000 */
.L_x_21:
[----:B------:R-:W-:Y:S01]  /*3250*/  UIMAD UR42, UR7, 0xc00, UR4 ;  /* 0x00000c00072a78a4 */ /* 0x000fe2000f8e0204 */
[----:B------:R-:W-:Y:S01]  /*3260*/  WARPGROUP.ARRIVE ;  /* 0x00000000000079c5 */ /* 0x000fe20000000000 */
[----:B------:R-:W-:Y:S01]  /*3270*/  UIMAD UR43, UR7, 0x380, UR5 ;  /* 0x00000380072b78a4 */ /* 0x000fe2000f8e0205 */
[----:B------:R-:W-:Y:S01]  /*3280*/  UMOV UR29, 0x40000040 ;  /* 0x40000040001d7882 */ /* 0x000fe20000000000 */
[----:B------:R-:W-:Y:S02]  /*3290*/  UMOV UR31, 0x40000040 ;  /* 0x40000040001f7882 */ /* 0x000fe40000000000 */
[----:B------:R-:W-:Y:S01]  /*32a0*/  UIADD3 UR26, UR43, 0x80, URZ ;  /* 0x000000802b1a7890 */ /* 0x000fe2000fffe03f */
[----:B------:R-:W-:Y:S02]  /*32b0*/  UMOV UR28, UR42 ;  /* 0x0000002a001c7c82 */ /* 0x000fe40008000000 */
[----:B------:R-:W-:Y:S01]  /*32c0*/  UMOV UR30, UR43 ;  /* 0x0000002b001e7c82 */ /* 0x000fe20008000000 */
[----:B------:R-:W-:Y:S01]  /*32d0*/  UMOV UR24, UR28 ;  /* 0x0000001c00187c82 */ /* 0x000fe20008000000 */
[----:B------:R-:W-:Y:S01]  /*32e0*/  HGMMA.64x16x16.F32.BF16 R184, gdesc[UR28], R184, gsb0 ;  /* 0x002000001cb879f0 */ /* 0x000fe200080018b8 */
        /* <DEDUP_REMOVED lines=126> */
[----:B------:R-:W-:Y:S01]  /*3ad0*/  UMOV UR28, UR16 ;  /* 0x00000010001c7c82 */ /* 0x000fe20008000000 */
[----:B------:R-:W-:Y:S01]  /*3ae0*/  UMOV UR29, 0x40000040 ;  /* 0x40000040001d7882 */ /* 0x000fe20000000000 */
        /* <DEDUP_REMOVED lines=276> */
[----:B------:R-:W-:Y:S01]  /*4c30*/  UIADD3 UR42, UR42, 0x806, URZ ;  /* 0x000008062a2a7890 */ /* 0x000fe2000fffe03f */
        /* <DEDUP_REMOVED lines=78> */
[----:B------:R-:W-:Y:S01]  /*5120*/  BPT.TRAP 0x1 ;  /* 0x000000040000795c */ /* 0x000fe20000300000 */
.L_x_23:
[----:B------:R-:W-:Y:S01]  /*5130*/  ULEA UR8, UR6, UR39, 0x3 ;  /* 0x0000002706087291 */ /* 0x000fe2000f8e183f */
[----:B------:R-:W-:-:S03]  /*5140*/  ISETP.GT.U32.AND P1, PT, R16, 0x1, PT ;  /* 0x000000011000780c */ /* 0x000fc60003f24070 */
[----:B------:R-:W-:-:S04]  /*5150*/  UIADD3 UR8, UR8, 0x18, URZ ;  /* 0x0000001808087890 */ /* 0x000fc8000fffe03f */
[----:B------:R-:W-:-:S09]  /*5160*/  UPRMT UR8, URZ, 0x654, UR8 ;  /* 0x000006543f087896 */ /* 0x000fd20008000008 */
[----:B------:R-:W-:Y:S01]  /*5170*/  SYNCS.ARRIVE.TRANS64.RED.A1T0 RZ, [UR8], RZ ;  /* 0x000000ffffff79a7 */ /* 0x000fe20008100408 */
[----:B------:R-:W-:Y:S05]  /*5180*/  @P1 BRA `(.L_x_24) ;  /* 0x0000000000041947 */ /* 0x000fea0003800000 */
[----:B------:R-:W-:Y:S01]  /*5190*/  BPT.TRAP 0x1 ;  /* 0x000000040000795c */ /* 0x000fe20000300000 */
.L_x_24:
[----:B------:R-:W-:Y:S01]  /*51a0*/  UIADD3 UR7, UR7, 0x1, URZ ;  /* 0x0000000107077890 */ /* 0x000fe2000fffe03f */
[C---:B------:R-:W-:Y:S01]  /*51b0*/  ISETP.GT.AND P1, PT, R3.reuse, 0x1, PT ;  /* 0x000000010300780c */ /* 0x040fe20003f24270 */
[----:B------:R-:W-:Y:S01]  /*51c0*/  UIADD3 UR6, UR6, 0x1, URZ ;  /* 0x0000000106067890 */ /* 0x000fe2000fffe03f */
[----:B------:R-:W-:Y:S01]  /*51d0*/  IADD3 R3, R3, -0x1, RZ ;  /* 0xffffffff03037810 */ /* 0x000fe20007ffe0ff */
[----:B------:R-:W-:Y:S02]  /*51e0*/  UISETP.NE.AND UP0, UPT, UR7, 0x3, UPT ;  /* 0x000000030700788c */ /* 0x000fe4000bf05270 */
[----:B------:R-:W-:Y:S02]  /*51f0*/  UISETP.NE.AND UP1, UPT, UR6, 0x3, UPT ;  /* 0x000000030600788c */ /* 0x000fe4000bf25270 */
[----:B------:R-:W-:Y:S02]  /*5200*/  USEL UR8, URZ, 0x1, UP0 ;  /* 0x000000013f087887 */ /* 0x000fe40008000000 */
[----:B------:R-:W-:-:S02]  /*5210*/  USEL UR7, UR7, URZ, UP0 ;  /* 0x0000003f07077287 */ /* 0x000fc40008000000 */
[----:B------:R-:W-:Y:S02]  /*5220*/  USEL UR6, UR6, URZ, UP1 ;  /* 0x0000003f06067287 */ /* 0x000fe40008800000 */
[----:B------:R-:W-:Y:S01]  /*5230*/  LOP3.LUT R6, R6, UR8, RZ, 0x3c, !PT ;  /* 0x0000000806067c12 */ /* 0x000fe2000f8e3cff */
[----:B------:R-:W-:Y:S09]  /*5240*/  @P1 BRA `(.L_x_25) ;  /* 0xffffffdc00d81947 */ /* 0x000ff2000383ffff */
.L_x_18:
[----:B------:R-:W3:Y:S02]  /*5250*/  LDC R3, c[0x0][0x28c] ;  /* 0x0000a300ff037b82 */ /* 0x000ee40000000800 */
[----:B---3--:R-:W-:-:S13]  /*5260*/  ISETP.GE.AND P1, PT, R3, 0x1, PT ;  /* 0x000000010300780c */ /* 0x008fda0003f26270 */
[----:B------:R-:W-:Y:S05]  /*5270*/  @!P1 BRA `(.L_x_26) ;  /* 0x0000000000349947 */ /* 0x000fea0003800000 */
[----:B------:R-:W-:Y:S05]  /*5280*/  @!P0 BRA `(.L_x_27) ;  /* 0x0000000000048947 */ /* 0x000fea0003800000 */
[----:B------:R-:W-:Y:S01]  /*5290*/  BPT.TRAP 0x1 ;  /* 0x000000040000795c */ /* 0x000fe20000300000 */
.L_x_27:
[----:B------:R-:W-:Y:S01]  /*52a0*/  VIADD R0, R0, UR37 ;  /* 0x0000002500007c36 */ /* 0x000fe20008000000 */
[----:B------:R-:W-:-:S03]  /*52b0*/  ISETP.GT.U32.AND P0, PT, R16, 0x1, PT ;  /* 0x000000011000780c */ /* 0x000fc60003f04070 */
[----:B012---:R-:W-:-:S05]  /*52c0*/  IMAD.WIDE.U32 R4, R0, -0x55555555, RZ ;  /* 0xaaaaaaab00047825 */ /* 0x007fca00078e00ff */
[----:B------:R-:W-:-:S05]  /*52d0*/  SHF.R.U32.HI R5, RZ, 0x1, R5 ;  /* 0x00000001ff057819 */ /* 0x000fca0000011605 */
[----:B------:R-:W-:-:S05]  /*52e0*/  IMAD R0, R5, -0x3, R0 ;  /* 0xfffffffd05007824 */ /* 0x000fca00078e0200 */
[----:B------:R-:W-:-:S05]  /*52f0*/  LEA R0, R0, UR39, 0x3 ;  /* 0x0000002700007c11 */ /* 0x000fca000f8e18ff */
[----:B------:R-:W-:-:S05]  /*5300*/  VIADD R0, R0, 0x18 ;  /* 0x0000001800007836 */ /* 0x000fca0000000000 */
[----:B------:R-:W-:-:S04]  /*5310*/  PRMT R0, RZ, 0x654, R0 ;  /* 0x00000654ff007816 */ /* 0x000fc80000000000 */
[----:B------:R3:W-:Y:S01]  /*5320*/  SYNCS.ARRIVE.TRANS64.RED.A1T0 RZ, [R0+URZ], RZ ;  /* 0x000000ff00ff79a7 */ /* 0x0007e2000810043f */
[----:B------:R-:W-:Y:S05]  /*5330*/  @P0 BRA `(.L_x_26) ;  /* 0x0000000000040947 */ /* 0x000fea0003800000 */
[----:B------:R-:W-:Y:S01]  /*5340*/  BPT.TRAP 0x1 ;  /* 0x000000040000795c */ /* 0x000fe20000300000 */
.L_x_26:
[----:B------:R-:W0:Y:S01]  /*5350*/  S2R R9, SR_TID.X ;  /* 0x0000000000097919 */ /* 0x000e220000002100 */
[----:B------:R-:W4:Y:S01]  /*5360*/  LDC R6, c[0x0][0x288] ;  /* 0x0000a200ff067b82 */ /* 0x000f220000000800 */
[----:B------:R-:W-:Y:S01]  /*5370*/  IMAD R19, R19, 0x70, RZ ;  /* 0x0000007013137824 */ /* 0x000fe200078e02ff */
[----:B------:R-:W-:Y:S01]  /*5380*/  UIADD3 UR37, UR38, UR37, URZ ;  /* 0x0000002526257290 */ /* 0x000fe2000fffe03f */
[----:B---3--:R-:W3:Y:S01]  /*5390*/  S2R R0, SR_TID.X ;  /* 0x0000000000007919 */ /* 0x008ee20000002100 */
[----:B------:R-:W-:Y:S01]  /*53a0*/  ULDC UR7, c[0x0][0x284] ;  /* 0x0000a10000077ab9 */ /* 0x000fe20000000800 */
[----:B------:R-:W-:Y:S01]  /*53b0*/  UISETP.GE.U32.AND UP1, UPT, UR38, 0x3, UPT ;  /* 0x000000032600788c */ /* 0x000fe2000bf26070 */
[----:B------:R-:W-:Y:S01]  /*53c0*/  SHF.R.S32.HI R15, RZ, 0x1f, R2 ;  /* 0x0000001fff0f7819 */ /* 0x000fe20000011402 */
[----:B------:R-:W-:Y:S01]  /*53d0*/  UISETP.GT.U32.AND UP0, UPT, UR37, 0x2, UPT ;  /* 0x000000022500788c */ /* 0x000fe2000bf04070 */
[----:B------:R-:W-:Y:S01]  /*53e0*/  ULDC.64 UR8, c[0x0][0x5d0] ;  /* 0x0001740000087ab9 */ /* 0x000fe20000000a00 */
[----:B------:R-:W-:-:S02]  /*53f0*/  UIMAD.WIDE.U32 UR4, UR37, -0x55555555, URZ ;  /* 0xaaaaaaab250478a5 */ /* 0x000fc4000f8e003f */
[----:B------:R-:W-:Y:S02]  /*5400*/  UISETP.LT.U32.AND UP0, UPT, UR38, 0x3, UP0 ;  /* 0x000000032600788c */ /* 0x000fe40008701070 */
[----:B------:R-:W-:Y:S02]  /*5410*/  USHF.R.U32.HI UR4, URZ, 0x1, UR5 ;  /* 0x000000013f047899 */ /* 0x000fe40008011605 */
[----:B------:R-:W-:Y:S02]  /*5420*/  USEL UR6, URZ, 0x1, !UP0 ;  /* 0x000000013f067887 */ /* 0x000fe4000c000000 */
[----:B------:R-:W-:Y:S02]  /*5430*/  UIMAD UR37, UR4, -0x3, UR37 ;  /* 0xfffffffd042578a4 */ /* 0x000fe4000f8e0225 */
[----:B------:R-:W-:Y:S01]  /*5440*/  ULOP3.LUT UR36, UR36, UR6, URZ, 0x3c, !UPT ;  /* 0x0000000624247292 */ /* 0x000fe2000f8e3c3f */
[----:B----4-:R-:W-:-:S03]  /*5450*/  ISETP.GE.AND P0, PT, R19, R6, PT ;  /* 0x000000061300720c */ /* 0x010fc60003f06270 */
[----:B------:R-:W-:Y:S01]  /*5460*/  @UP1 ULOP3.LUT UR36, UR36, 0x1, UR4, 0x78, !UPT ;  /* 0x0000000124241892 */ /* 0x000fe2000f8e7804 */
[C---:B012---:R-:W-:Y:S01]  /*5470*/  LOP3.LUT R5, R9.reuse, 0x3, RZ, 0xc0, !PT ;  /* 0x0000000309057812 */ /* 0x047fe200078ec0ff */
[C---:B------:R-:W-:Y:S01]  /*5480*/  IMAD.SHL.U32 R10, R9.reuse, 0x2, RZ ;  /* 0x00000002090a7824 */ /* 0x040fe200078e00ff */
[----:B------:R-:W-:Y:S02]  /*5490*/  SHF.R.U32.HI R3, RZ, 0x2, R9 ;  /* 0x00000002ff037819 */ /* 0x000fe40000011609 */
[----:B------:R-:W-:Y:S01]  /*54a0*/  LOP3.LUT R4, R9, 0x60, RZ, 0xc0, !PT ;  /* 0x0000006009047812 */ /* 0x000fe200078ec0ff */
[----:B------:R-:W-:Y:S01]  /*54b0*/  IMAD R14, R5, -0x2, R6 ;  /* 0xfffffffe050e7824 */ /* 0x000fe200078e0206 */
[----:B---3--:R-:W-:Y:S01]  /*54c0*/  SHF.R.U32.HI R0, RZ, 0x7, R0 ;  /* 0x00000007ff007819 */ /* 0x008fe20000011600 */
[----:B------:R-:W-:Y:S01]  /*54d0*/  IMAD R5, R22, 0x180, RZ ;  /* 0x0000018016057824 */ /* 0x000fe200078e02ff */
[----:B------:R-:W-:Y:S01]  /*54e0*/  LOP3.LUT R3, R3, 0x7, RZ, 0xc0, !PT ;  /* 0x0000000703037812 */ /* 0x000fe200078ec0ff */
[----:B------:R-:W-:Y:S01]  /*54f0*/  IMAD R9, R15, UR8, RZ ;  /* 0x000000080f097c24 */ /* 0x000fe2000f8e02ff */
[----:B------:R-:W-:-:S02]  /*5500*/  SHF.R.U32.HI R4, RZ, 0x1, R4 ;  /* 0x00000001ff047819 */ /* 0x000fc40000011604 */
[----:B------:R-:W-:Y:S01]  /*5510*/  LOP3.LUT R0, R0, 0x1, RZ, 0xc0, !PT ;  /* 0x0000000100007812 */ /* 0x000fe200078ec0ff */
[----:B------:R-:W-:Y:S01]  /*5520*/  IMAD R13, R2, UR9, R9 ;  /* 0x00000009020d7c24 */ /* 0x000fe2000f8e0209 */
[----:B------:R-:W-:Y:S02]  /*5530*/  IADD3 R7, RZ, -R4, -R3 ;  /* 0x80000004ff077210 */ /* 0x000fe40007ffe803 */
[----:B------:R-:W-:Y:S01]  /*5540*/  ISETP.GE.OR P0, PT, R5, UR7, P0 ;  /* 0x0000000705007c0c */ /* 0x000fe20008706670 */
[C---:B------:R-:W-:Y:S01]  /*5550*/  IMAD.SHL.U32 R8, R0.reuse, 0x40, RZ ;  /* 0x0000004000087824 */ /* 0x040fe200078e00ff */
[----:B------:R-:W-:Y:S01]  /*5560*/  LOP3.LUT R10, R19, 0x6, R10, 0xf8, !PT ;  /* 0x00000006130a7812 */ /* 0x000fe200078ef80a */
[----:B------:R-:W-:Y:S02]  /*5570*/  IMAD R12, R0, -0x40, R7 ;  /* 0xffffffc0000c7824 */ /* 0x000fe400078e0207 */
[----:B------:R-:W-:Y:S01]  /*5580*/  IMAD.WIDE R6, R22, 0x180, RZ ;  /* 0x0000018016067825 */ /* 0x000fe200078e02ff */
[----:B------:R-:W-:-:S02]  /*5590*/  SHF.R.S32.HI R11, RZ, 0x1f, R10 ;  /* 0x0000001fff0b7819 */ /* 0x000fc4000001140a */
[----:B------:R-:W-:Y:S02]  /*55a0*/  LOP3.LUT R3, R8, 0x40, R3, 0xe2, !PT ;  /* 0x0000004008037812 */ /* 0x000fe400078ee203 */
[----:B------:R-:W-:Y:S01]  /*55b0*/  MOV R22, 0xffffffff ;  /* 0xffffffff00167802 */ /* 0x000fe20000000f00 */
[----:B------:R-:W-:Y:S01]  /*55c0*/  IMAD.WIDE.U32 R8, R2, UR8, R10 ;  /* 0x0000000802087c25 */ /* 0x000fe2000f8e000a */
[----:B------:R-:W-:Y:S02]  /*55d0*/  LOP3.LUT R0, R6, R3, R4, 0xfe, !PT ;  /* 0x0000000306007212 */ /* 0x000fe400078efe04 */
[----:B------:R-:W-:Y:S01]  /*55e0*/  IADD3 R3, -R5, UR7, R12 ;  /* 0x0000000705037c10 */ /* 0x000fe2000fffe10c */
[----:B------:R-:W-:Y:S02]  /*55f0*/  IMAD.IADD R9, R9, 0x1, R13 ;  /* 0x0000000109097824 */ /* 0x000fe400078e020d */
[----:B------:R-:W-:Y:S01]  /*5600*/  IMAD.IADD R4, R14, 0x1, -R19 ;  /* 0x000000010e047824 */ /* 0x000fe200078e0a13 */
[----:B------:R-:W-:Y:S06]  /*5610*/  @P0 BRA `(.L_x_28) ;  /* 0x000000a800e00947 */ /* 0x000fec0003800000 */
[----:B------:R-:W0:Y:S01]  /*5620*/  LDC.64 R204, c[0x0][0x5c8] ;  /* 0x00017200ffcc7b82 */ /* 0x000e220000000a00 */
[----:B-----5:R-:W-:Y:S01]  /*5630*/  FSETP.NEU.AND P1, PT, R23, RZ, PT ;  /* 0x000000ff1700720b */ /* 0x020fe20003f2d000 */
[----:B------:R-:W-:Y:S01]  /*5640*/  BSSY B0, `(.L_x_28) ;  /* 0x0000ab5000007945 */ /* 0x000fe20003800000 */
[----:B------:R-:W-:-:S04]  /*5650*/  ISETP.GT.AND P4, PT, R3, RZ, PT ;  /* 0x000000ff0300720c */ /* 0x000fc80003f84270 */
[----:B------:R-:W-:Y:S01]  /*5660*/  ISETP.GT.AND P0, PT, R4, RZ, P4 ;  /* 0x000000ff0400720c */ /* 0x000fe20002704270 */
[-C--:B0-----:R-:W-:Y:S02]  /*5670*/  IMAD R5, R7, R204.reuse, RZ ;  /* 0x000000cc07057224 */ /* 0x081fe400078e02ff */
[----:B------:R-:W-:-:S04]  /*5680*/  IMAD.WIDE.U32 R8, R0, R204, R8 ;  /* 0x000000cc00087225 */ /* 0x000fc800078e0008 */
[----:B------:R-:W-:-:S04]  /*5690*/  IMAD R5, R0, R205, R5 ;  /* 0x000000cd00057224 */ /* 0x000fc800078e0205 */
[----:B------:R-:W-:Y:S01]  /*56a0*/  IMAD.IADD R19, R9, 0x1, R5 ;  /* 0x0000000109137824 */ /* 0x000fe200078e0205 */
[----:B------:R-:W-:Y:S06]  /*56b0*/  @!P1 BRA `(.L_x_29) ;  /* 0x0000007800b89947 */ /* 0x000fec0003800000 */
[----:B------:R-:W0:Y:S01]  /*56c0*/  LDC.64 R202, c[0x0][0x5b8] ;  /* 0x00016e00ffca7b82 */ /* 0x000e220000000a00 */
[----:B------:R-:W-:-:S07]  /*56d0*/  ULDC.64 UR4, c[0x0][0x5c0] ;  /* 0x0001700000047ab9 */ /* 0x000fce0000000a00 */
[----:B------:R-:W1:Y:S08]  /*56e0*/  LDC.64 R200, c[0x0][0x5b0] ;  /* 0x00016c00ffc87b82 */ /* 0x000e700000000a00 */
[----:B------:R-:W2:Y:S01]  /*56f0*/  LDC.64 R198, c[0x0][0x5a8] ;  /* 0x00016a00ffc67b82 */ /* 0x000ea20000000a00 */
[-C--:B0-----:R-:W-:Y:S02]  /*5700*/  IMAD R5, R15, R202.reuse, RZ ;  /* 0x000000ca0f057224 */ /* 0x081fe400078e02ff */
[----:B------:R-:W-:-:S04]  /*5710*/  IMAD.WIDE.U32 R196, R2, R202, R10 ;  /* 0x000000ca02c47225 */ /* 0x000fc800078e000a */
[----:B------:R-:W-:Y:S02]  /*5720*/  IMAD R5, R2, R203, R5 ;  /* 0x000000cb02057224 */ /* 0x000fe400078e0205 */
[-C--:B-1----:R-:W-:Y:S02]  /*5730*/  IMAD R6, R7, R200.reuse, RZ ;  /* 0x000000c807067224 */ /* 0x082fe400078e02ff */
[----:B------:R-:W-:Y:S02]  /*5740*/  IMAD.IADD R195, R197, 0x1, R5 ;  /* 0x00000001c5c37824 */ /* 0x000fe400078e0205 */
[----:B------:R-:W-:Y:S02]  /*5750*/  IMAD.MOV.U32 R194, RZ, RZ, R196 ;  /* 0x000000ffffc27224 */ /* 0x000fe400078e00c4 */
[C---:B------:R-:W-:Y:S02]  /*5760*/  IMAD R6, R0.reuse, R201, R6 ;  /* 0x000000c900067224 */ /* 0x040fe400078e0206 */
[----:B------:R-:W-:-:S04]  /*5770*/  IMAD.WIDE.U32 R12, R0, R200, R194 ;  /* 0x000000c8000c7225 */ /* 0x000fc800078e00c2 */
[----:B------:R-:W-:Y:S01]  /*5780*/  IMAD.IADD R7, R13, 0x1, R6 ;  /* 0x000000010d077824 */ /* 0x000fe200078e0206 */
[----:B--2---:R-:W-:-:S04]  /*5790*/  LEA R14, P1, R12, R198, 0x1 ;  /* 0x000000c60c0e7211 */ /* 0x004fc800078208ff */
[----:B------:R-:W-:-:S05]  /*57a0*/  LEA.HI.X R15, R12, R199, R7, 0x1, P1 ;  /* 0x000000c70c0f7211 */ /* 0x000fca00008f0c07 */
[----:B------:R0:W2:Y:S01]  /*57b0*/  @P0 LDG.E.LTC128B.U16 R7, desc[UR40][R14.64] ;  /* 0x000000280e070981 */ /* 0x0000a2000c1e1520 */
[----:B------:R-:W-:Y:S01]  /*57c0*/  IMAD.WIDE.U32 R12, R0, R200, R10 ;  /* 0x000000c8000c7225 */ /* 0x000fe200078e000a */
[----:B------:R-:W-:Y:S03]  /*57d0*/  BSSY B1, `(.L_x_30) ;  /* 0x0000012000017945 */ /* 0x000fe60003800000 */
[----:B------:R-:W-:Y:S02]  /*57e0*/  IMAD.IADD R13, R6, 0x1, R13 ;  /* 0x00000001060d7824 */ /* 0x000fe400078e020d */
[----:B------:R-:W-:-:S03]  /*57f0*/  IMAD.WIDE.U32 R12, R2, R202, R12 ;  /* 0x000000ca020c7225 */ /* 0x000fc600078e000c */
[----:B0-----:R-:W-:Y:S01]  /*5800*/  LEA R14, P2, R12, R198, 0x1 ;  /* 0x000000c60c0e7211 */ /* 0x001fe200078408ff */
[----:B--2---:R-:W-:-:S04]  /*5810*/  IMAD.U32 R20, R7, 0x10000, RZ ;  /* 0x0001000007147824 */ /* 0x004fc800078e00ff */
[----:B------:R-:W-:Y:S01]  /*5820*/  FMUL R9, R20, R23 ;  /* 0x0000001714097220 */ /* 0x000fe20000400000 */
[----:B------:R-:W-:-:S03]  /*5830*/  LEA R20, P1, R8, UR4, 0x1 ;  /* 0x0000000408147c11 */ /* 0x000fc6000f8208ff */
[----:B------:R-:W-:Y:S01]  /*5840*/  FFMA R9, R184, R192, R9 ;  /* 0x000000c0b8097223 */ /* 0x000fe20000000009 */
[----:B------:R-:W-:Y:S02]  /*5850*/  LEA.HI.X R21, R8, UR5, R19, 0x1, P1 ;  /* 0x0000000508157c11 */ /* 0x000fe400088f0c13 */
[----:B------:R-:W-:Y:S02]  /*5860*/  ISETP.GT.AND P1, PT, R4, 0x1, P4 ;  /* 0x000000010400780c */ /* 0x000fe40002724270 */
[----:B------:R-:W-:Y:S02]  /*5870*/  F2FP.BF16.F32.PACK_AB R9, RZ, R9 ;  /* 0x00000009ff09723e */ /* 0x000fe400000010ff */
[----:B------:R-:W-:Y:S02]  /*5880*/  IADD3 R8, R5, R13, RZ ;  /* 0x0000000d05087210 */ /* 0x000fe40007ffe0ff */
[----:B------:R-:W-:Y:S01]  /*5890*/  SHF.L.U64.HI R13, R200, 0x3, R201 ;  /* 0x00000003c80d7819 */ /* 0x000fe200000102c9 */
[----:B------:R0:W-:Y:S01]  /*58a0*/  @P0 STG.E.U16 desc[UR40][R20.64], R9 ;  /* 0x0000000914000986 */ /* 0x0001e2000c101528 */
[----:B------:R-:W-:Y:S01]  /*58b0*/  LEA.HI.X R15, R12, R199, R8, 0x1, P2 ;  /* 0x000000c70c0f7211 */ /* 0x000fe200010f0c08 */
[----:B------:R-:W-:-:S04]  /*58c0*/  IMAD.SHL.U32 R12, R200, 0x8, RZ ;  /* 0x00000008c80c7824 */ /* 0x000fc800078e00ff */
[----:B------:R-:W-:Y:S05]  /*58d0*/  @!P1 BRA `(.L_x_31) ;  /* 0x0000000000049947 */ /* 0x000fea0003800000 */
[----:B------:R1:W5:Y:S02]  /*58e0*/  LDG.E.LTC128B.U16 R7, desc[UR40][R14.64+0x2] ;  /* 0x000002280e077981 */ /* 0x000364000c1e1520 */
.L_x_31:
[----:B------:R-:W-:Y:S05]  /*58f0*/  BSYNC B1 ;  /* 0x0000000000017941 */ /* 0x000fea0003800000 */
.L_x_30:
[----:B-----5:R-:W-:Y:S01]  /*5900*/  IMAD.U32 R8, R7, 0x10000, RZ ;  /* 0x0001000007087824 */ /* 0x020fe200078e00ff */
[----:B------:R-:W-:Y:S01]  /*5910*/  ISETP.GT.AND P3, PT, R3, 0x8, PT ;  /* 0x000000080300780c */ /* 0x000fe20003f64270 */
[----:B------:R-:W-:-:S04]  /*5920*/  IMAD.WIDE.U32 R208, R0, R200, R12 ;  /* 0x000000c800d07225 */ /* 0x000fc800078e000c */
[----:B------:R-:W-:Y:S01]  /*5930*/  FMUL R8, R8, R23 ;  /* 0x0000001708087220 */ /* 0x000fe20000400000 */
[----:B------:R-:W-:Y:S01]  /*5940*/  ISETP.GT.AND P0, PT, R4, RZ, P3 ;  /* 0x000000ff0400720c */ /* 0x000fe20001f04270 */
[----:B0-----:R-:W-:Y:S01]  /*5950*/  IMAD.IADD R9, R6, 0x1, R209 ;  /* 0x0000000106097824 */ /* 0x001fe200078e02d1 */
[----:B------:R-:W-:Y:S01]  /*5960*/  IADD3 R19, P2, R196, R208, RZ ;  /* 0x000000d0c4137210 */ /* 0x000fe20007f5e0ff */
[----:B------:R-:W-:-:S04]  /*5970*/  FFMA R8, R185, R192, R8 ;  /* 0x000000c0b9087223 */ /* 0x000fc80000000008 */
[----:B------:R-:W-:Y:S01]  /*5980*/  IMAD.X R184, R9, 0x1, R195, P2 ;  /* 0x0000000109b87824 */ /* 0x000fe200010e06c3 */
[C---:B------:R-:W-:Y:S02]  /*5990*/  LEA R210, P2, R19.reuse, R198, 0x1 ;  /* 0x000000c613d27211 */ /* 0x040fe400078408ff */
[----:B------:R-:W-:Y:S02]  /*59a0*/  F2FP.BF16.F32.PACK_AB R8, RZ, R8 ;  /* 0x00000008ff08723e */ /* 0x000fe400000010ff */
[----:B------:R-:W-:Y:S02]  /*59b0*/  LEA.HI.X R211, R19, R199, R184, 0x1, P2 ;  /* 0x000000c713d37211 */ /* 0x000fe400010f0cb8 */
[----:B------:R-:W-:Y:S02]  /*59c0*/  PRMT R203, R8, 0x7610, R203 ;  /* 0x0000761008cb7816 */ /* 0x000fe400000000cb */
[----:B------:R-:W-:-:S03]  /*59d0*/  PRMT R19, R7, 0x7610, R19 ;  /* 0x0000761007137816 */ /* 0x000fc60000000013 */
[----:B------:R0:W-:Y:S04]  /*59e0*/  @P1 STG.E.U16 desc[UR40][R20.64+0x2], R203 ;  /* 0x000002cb14001986 */ /* 0x0001e8000c101528 */
[----:B------:R-:W2:Y:S01]  /*59f0*/  @P0 LDG.E.LTC128B.U16 R19, desc[UR40][R210.64] ;  /* 0x00000028d2130981 */ /* 0x000ea2000c1e1520 */
[----:B------:R-:W-:Y:S01]  /*5a00*/  IADD3 R206, P1, R10, R208, RZ ;  /* 0x000000d00ace7210 */ /* 0x000fe20007f3e0ff */
[----:B------:R-:W-:Y:S01]  /*5a10*/  BSSY B1, `(.L_x_32) ;  /* 0x0000012000017945 */ /* 0x000fe20003800000 */
[----:B------:R-:W-:-:S03]  /*5a20*/  ISETP.GT.AND P2, PT, R4, 0x1, P3 ;  /* 0x000000010400780c */ /* 0x000fc60001f44270 */
[----:B------:R-:W-:Y:S02]  /*5a30*/  IMAD.X R207, R11, 0x1, R9, P1 ;  /* 0x000000010bcf7824 */ /* 0x000fe400008e0609 */
[----:B------:R-:W-:-:S05]  /*5a40*/  IMAD.WIDE.U32 R206, R2, R202, R206 ;  /* 0x000000ca02ce7225 */ /* 0x000fca00078e00ce */
[----:B------:R-:W-:Y:S02]  /*5a50*/  IADD3 R185, R5, R207, RZ ;  /* 0x000000cf05b97210 */ /* 0x000fe40007ffe0ff */
[----:B------:R-:W-:-:S04]  /*5a60*/  LEA R184, P1, R206, R198, 0x1 ;  /* 0x000000c6ceb87211 */ /* 0x000fc800078208ff */
[----:B------:R-:W-:Y:S01]  /*5a70*/  LEA.HI.X R185, R206, R199, R185, 0x1, P1 ;  /* 0x000000c7ceb97211 */ /* 0x000fe200008f0cb9 */
[----:B--2---:R-:W-:-:S04]  /*5a80*/  IMAD.U32 R8, R19, 0x10000, RZ ;  /* 0x0001000013087824 */ /* 0x004fc800078e00ff */
[----:B------:R-:W-:Y:S01]  /*5a90*/  FMUL R7, R8, R23 ;  /* 0x0000001708077220 */ /* 0x000fe20000400000 */
[----:B------:R-:W-:-:S03]  /*5aa0*/  IMAD.SHL.U32 R8, R204, 0x10, RZ ;  /* 0x00000010cc087824 */ /* 0x000fc600078e00ff */
[----:B------:R-:W-:Y:S02]  /*5ab0*/  FFMA R7, R186, R192, R7 ;  /* 0x000000c0ba077223 */ /* 0x000fe40000000007 */
[----:B------:R-:W-:-:S03]  /*5ac0*/  IADD3 R206, P1, R8, R20, RZ ;  /* 0x0000001408ce7210 */ /* 0x000fc60007f3e0ff */
[----:B------:R-:W-:Y:S02]  /*5ad0*/  F2FP.BF16.F32.PACK_AB R186, RZ, R7 ;  /* 0x00000007ffba723e */ /* 0x000fe400000010ff */
[----:B------:R-:W-:-:S05]  /*5ae0*/  SHF.L.U64.HI R7, R204, 0x4, R205 ;  /* 0x00000004cc077819 */ /* 0x000fca00000102cd */
[----:B------:R-:W-:-:S05]  /*5af0*/  IMAD.X R207, R7, 0x1, R21, P1 ;  /* 0x0000000107cf7824 */ /* 0x000fca00008e0615 */
[----:B------:R0:W-:Y:S01]  /*5b00*/  @P0 STG.E.U16 desc[UR40][R206.64], R186 ;  /* 0x000000bace000986 */ /* 0x0001e2000c101528 */
[----:B------:R-:W-:Y:S05]  /*5b10*/  @!P2 BRA `(.L_x_33) ;  /* 0x000000000004a947 */ /* 0x000fea0003800000 */
[----:B------:R2:W5:Y:S02]  /*5b20*/  LDG.E.LTC128B.U16 R19, desc[UR40][R184.64+0x2] ;  /* 0x00000228b8137981 */ /* 0x000564000c1e1520 */
.L_x_33:
[----:B------:R-:W-:Y:S05]  /*5b30*/  BSYNC B1 ;  /* 0x0000000000017941 */ /* 0x000fea0003800000 */
.L_x_32:
[----:B0----5:R-:W-:Y:S01]  /*5b40*/  IMAD.U32 R186, R19, 0x10000, RZ ;  /* 0x0001000013ba7824 */ /* 0x021fe200078e00ff */
[----:B------:R-:W-:Y:S01]  /*5b50*/  ISETP.GT.AND P0, PT, R4, 0x8, P4 ;  /* 0x000000080400780c */ /* 0x000fe20002704270 */
[----:B------:R-:W-:Y:S02]  /*5b60*/  BSSY B1, `(.L_x_34) ;  /* 0x000000a000017945 */ /* 0x000fe40003800000 */
[----:B------:R-:W-:-:S04]  /*5b70*/  FMUL R186, R186, R23 ;  /* 0x00000017baba7220 */ /* 0x000fc80000400000 */
[----:B------:R-:W-:Y:S01]  /*5b80*/  FFMA R186, R187, R192, R186 ;  /* 0x000000c0bbba7223 */ /* 0x000fe200000000ba */
[----:B------:R-:W-:-:S04]  /*5b90*/  IMAD.MOV.U32 R187, RZ, RZ, R207 ;  /* 0x000000ffffbb7224 */ /* 0x000fc800078e00cf */
[----:B------:R-:W-:-:S04]  /*5ba0*/  F2FP.BF16.F32.PACK_AB R186, RZ, R186 ;  /* 0x000000baffba723e */ /* 0x000fc800000010ff */
[----:B------:R-:W-:Y:S01]  /*5bb0*/  PRMT R203, R186, 0x7610, R203 ;  /* 0x00007610bacb7816 */ /* 0x000fe200000000cb */
[----:B------:R-:W-:-:S05]  /*5bc0*/  IMAD.MOV.U32 R186, RZ, RZ, R206 ;  /* 0x000000ffffba7224 */ /* 0x000fca00078e00ce */
[----:B------:R0:W-:Y:S01]  /*5bd0*/  @P2 STG.E.U16 desc[UR40][R186.64+0x2], R203 ;  /* 0x000002cbba002986 */ /* 0x0001e2000c101528 */
[----:B------:R-:W-:Y:S05]  /*5be0*/  @!P0 BRA `(.L_x_35) ;  /* 0x0000000000048947 */ /* 0x000fea0003800000 */
[----:B------:R3:W5:Y:S02]  /*5bf0*/  LDG.E.LTC128B.U16 R19, desc[UR40][R14.64+0x10] ;  /* 0x000010280e137981 */ /* 0x000764000c1e1520 */
.L_x_35:
[----:B------:R-:W-:Y:S05]  /*5c00*/  BSYNC B1 ;  /* 0x0000000000017941 */ /* 0x000fea0003800000 */
.L_x_34:
[----:B-----5:R-:W-:Y:S01]  /*5c10*/  IMAD.U32 R210, R19, 0x10000, RZ ;  /* 0x0001000013d27824 */ /* 0x020fe200078e00ff */
[----:B------:R-:W-:Y:S01]  /*5c20*/  ISETP.GT.AND P1, PT, R4, 0x9, P4 ;  /* 0x000000090400780c */ /* 0x000fe20002724270 */
[----:B------:R-:W-:Y:S02]  /*5c30*/  BSSY B1, `(.L_x_36) ;  /* 0x0000007000017945 */ /* 0x000fe40003800000 */
[----:B0-----:R-:W-:-:S04]  /*5c40*/  FMUL R203, R210, R23 ;  /* 0x00000017d2cb7220 */ /* 0x001fc80000400000 */
[----:B------:R-:W-:-:S05]  /*5c50*/  FFMA R203, R188, R192, R203 ;  /* 0x000000c0bccb7223 */ /* 0x000fca00000000cb */
[----:B------:R-:W-:-:S05]  /*5c60*/  F2FP.BF16.F32.PACK_AB R203, RZ, R203 ;  /* 0x000000cbffcb723e */ /* 0x000fca00000010ff */
[----:B------:R0:W-:Y:S01]  /*5c70*/  @P0 STG.E.U16 desc[UR40][R20.64+0x10], R203 ;  /* 0x000010cb14000986 */ /* 0x0001e2000c101528 */
[----:B------:R-:W-:Y:S05]  /*5c80*/  @!P1 BRA `(.L_x_37) ;  /* 0x0000000000049947 */ /* 0x000fea0003800000 */
[----:B------:R4:W5:Y:S02]  /*5c90*/  LDG.E.LTC128B.U16 R19, desc[UR40][R14.64+0x12] ;  /* 0x000012280e137981 */ /* 0x000964000c1e1520 */
.L_x_37:
[----:B------:R-:W-:Y:S05]  /*5ca0*/  BSYNC B1 ;  /* 0x0000000000017941 */ /* 0x000fea0003800000 */
.L_x_36:
[----:B-----5:R-:W-:Y:S01]  /*5cb0*/  SHF.L.U32 R188, R19, 0x10, RZ ;  /* 0x0000001013bc7819 */ /* 0x020fe200000006ff */
[----:B------:R-:W-:Y:S01]  /*5cc0*/  BSSY B1, `(.L_x_38) ;  /* 0x0000008000017945 */ /* 0x000fe20003800000 */
[----:B------:R-:W-:-:S03]  /*5cd0*/  ISETP.GT.AND P0, PT, R4, 0x8, P3 ;  /* 0x000000080400780c */ /* 0x000fc60001f04270 */
[----:B------:R-:W-:-:S04]  /*5ce0*/  FMUL R188, R188, R23 ;  /* 0x00000017bcbc7220 */ /* 0x000fc80000400000 */
[----:B------:R-:W-:-:S05]  /*5cf0*/  FFMA R188, R189, R192, R188 ;  /* 0x000000c0bdbc7223 */ /* 0x000fca00000000bc */
[----:B------:R-:W-:-:S05]  /*5d00*/  F2FP.BF16.F32.PACK_AB R188, RZ, R188 ;  /* 0x000000bcffbc723e */ /* 0x000fca00000010ff */
[----:B------:R0:W-:Y:S01]  /*5d10*/  @P1 STG.E.U16 desc[UR40][R20.64+0x12], R188 ;  /* 0x000012bc14001986 */ /* 0x0001e2000c101528 */
[----:B------:R-:W-:Y:S05]  /*5d20*/  @!P0 BRA `(.L_x_39) ;  /* 0x0000000000048947 */ /* 0x000fea0003800000 */
[----:B------:R0:W5:Y:S02]  /*5d30*/  LDG.E.LTC128B.U16 R19, desc[UR40][R184.64+0x10] ;  /* 0x00001028b8137981 */ /* 0x000164000c1e1520 */
.L_x_39:
[----:B------:R-:W-:Y:S05]  /*5d40*/  BSYNC B1 ;  /* 0x0000000000017941 */ /* 0x000fea0003800000 */
.L_x_38:
[C---:B0----5:R-:W-:Y:S01]  /*5d50*/  IMAD.U32 R188, R19.reuse, 0x10000, RZ ;  /* 0x0001000013bc7824 */ /* 0x061fe200078e00ff */
[----:B------:R-:W-:Y:S01]  /*5d60*/  ISETP.GT.AND P1, PT, R4, 0x9, P3 ;  /* 0x000000090400780c */ /* 0x000fe20001f24270 */
[----:B------:R-:W-:Y:S01]  /*5d70*/  BSSY B1, `(.L_x_40) ;  /* 0x0000008000017945 */ /* 0x000fe20003800000 */
[----:B------:R-:W-:Y:S01]  /*5d80*/  PRMT R203, R19, 0x7610, R203 ;  /* 0x0000761013cb7816 */ /* 0x000fe200000000cb */
[----:B------:R-:W-:-:S04]  /*5d90*/  FMUL R189, R188, R23 ;  /* 0x00000017bcbd7220 */ /* 0x000fc80000400000 */
[----:B------:R-:W-:-:S05]  /*5da0*/  FFMA R189, R190, R192, R189 ;  /* 0x000000c0bebd7223 */ /* 0x000fca00000000bd */
[----:B------:R-:W-:-:S05]  /*5db0*/  F2FP.BF16.F32.PACK_AB R189, RZ, R189 ;  /* 0x000000bdffbd723e */ /* 0x000fca00000010ff */
[----:B------:R0:W-:Y:S01]  /*5dc0*/  @P0 STG.E.U16 desc[UR40][R186.64+0x10], R189 ;  /* 0x000010bdba000986 */ /* 0x0001e2000c101528 */
[----:B------:R-:W-:Y:S05]  /*5dd0*/  @!P1 BRA `(.L_x_41) ;  /* 0x0000000000049947 */ /* 0x000fea0003800000 */
[----:B------:R0:W5:Y:S02]  /*5de0*/  LDG.E.LTC128B.U16 R203, desc[UR40][R184.64+0x12] ;  /* 0x00001228b8cb7981 */ /* 0x000164000c1e1520 */
.L_x_41:
[----:B------:R-:W-:Y:S05]  /*5df0*/  BSYNC B1 ;  /* 0x0000000000017941 */ /* 0x000fea0003800000 */
.L_x_40:
[----:B------:R-:W-:Y:S01]  /*5e00*/  IMAD.MOV.U32 R188, RZ, RZ, R208 ;  /* 0x000000ffffbc7224 */ /* 0x000fe200078e00d0 */
[----:B------:R-:W-:Y:S01]  /*5e10*/  ISETP.GT.AND P2, PT, R3, 0x80, PT ;  /* 0x000000800300780c */ /* 0x000fe20003f44270 */
[----:B0-----:R-:W-:Y:S02]  /*5e20*/  IMAD.MOV.U32 R189, RZ, RZ, R9 ;  /* 0x000000ffffbd7224 */ /* 0x001fe400078e0009 */
[----:B-----5:R-:W-:Y:S01]  /*5e30*/  IMAD.U32 R190, R203, 0x10000, RZ ;  /* 0x00010000cbbe7824 */ /* 0x020fe200078e00ff */
[----:B------:R-:W-:Y:S01]  /*5e40*/  ISETP.GT.AND P0, PT, R4, RZ, P2 ;  /* 0x000000ff0400720c */ /* 0x000fe20001704270 */
[----:B------:R-:W-:-:S04]  /*5e50*/  IMAD.WIDE.U32 R188, R200, 0x78, R188 ;  /* 0x00000078c8bc7825 */ /* 0x000fc800078e00bc */
[----:B------:R-:W-:Y:S01]  /*5e60*/  FMUL R190, R190, R23 ;  /* 0x00000017bebe7220 */ /* 0x000fe20000400000 */
[----:B------:R-:W-:Y:S01]  /*5e70*/  IMAD R201, R201, 0x78, RZ ;  /* 0x00000078c9c97824 */ /* 0x000fe200078e02ff */
[----:B------:R-:W-:Y:S02]  /*5e80*/  IADD3 R9, P5, R196, R188, RZ ;  /* 0x000000bcc4097210 */ /* 0x000fe40007fbe0ff */
[----:B------:R-:W-:Y:S01]  /*5e90*/  FFMA R190, R191, R192, R190 ;  /* 0x000000c0bfbe7223 */ /* 0x000fe200000000be */
[----:B------:R-:W-:-:S04]  /*5ea0*/  IMAD.IADD R19, R189, 0x1, R201 ;  /* 0x00000001bd137824 */ /* 0x000fc800078e02c9 */
[----:B------:R-:W-:Y:S01]  /*5eb0*/  F2FP.BF16.F32.PACK_AB R209, RZ, R190 ;  /* 0x000000beffd1723e */ /* 0x000fe200000010ff */
[----:B------:R-:W-:Y:S01]  /*5ec0*/  IMAD.X R208, R19, 0x1, R195, P5 ;  /* 0x0000000113d07824 */ /* 0x000fe200028e06c3 */
[----:B------:R-:W-:-:S03]  /*5ed0*/  LEA R190, P5, R9, R198, 0x1 ;  /* 0x000000c609be7211 */ /* 0x000fc600078a08ff */
[----:B------:R0:W-:Y:S01]  /*5ee0*/  @P1 STG.E.U16 desc[UR40][R186.64+0x12], R209 ;  /* 0x000012d1ba001986 */ /* 0x0001e2000c101528 */
[----:B------:R-:W-:Y:S02]  /*5ef0*/  LEA.HI.X R191, R9, R199, R208, 0x1, P5 ;  /* 0x000000c709bf7211 */ /* 0x000fe400028f0cd0 */
[----:B------:R-:W-:-:S06]  /*5f00*/  PRMT R9, R203, 0x7610, R9 ;  /* 0x00007610cb097816 */ /* 0x000fcc0000000009 */
[----:B------:R1:W2:Y:S01]  /*5f10*/  @P0 LDG.E.LTC128B.U16 R9, desc[UR40][R190.64] ;  /* 0x00000028be090981 */ /* 0x0002a2000c1e1520 */
[----:B------:R-:W-:Y:S01]  /*5f20*/  IMAD.WIDE.U32 R212, R200, 0x78, R12 ;  /* 0x00000078c8d47825 */ /* 0x000fe200078e000c */
[----:B------:R-:W-:Y:S03]  /*5f30*/  BSSY B1, `(.L_x_42) ;  /* 0x0000016000017945 */ /* 0x000fe60003800000 */
[----:B------:R-:W-:Y:S01]  /*5f40*/  IMAD.MOV.U32 R210, RZ, RZ, R212 ;  /* 0x000000ffffd27224 */ /* 0x000fe200078e00d4 */
[----:B------:R-:W-:Y:S01]  /*5f50*/  IADD3 R211, R201, R213, RZ ;  /* 0x000000d5c9d37210 */ /* 0x000fe20007ffe0ff */
[----:B------:R-:W-:-:S04]  /*5f60*/  IMAD.WIDE.U32 R206, R204, 0xf0, R206 ;  /* 0x000000f0ccce7825 */ /* 0x000fc800078e00ce */
[----:B-1----:R-:W-:-:S03]  /*5f70*/  IMAD.WIDE.U32 R190, R0, R200, R210 ;  /* 0x000000c800be7225 */ /* 0x002fc600078e00d2 */
[----:B------:R-:W-:-:S04]  /*5f80*/  IADD3 R190, P1, R10, R190, RZ ;  /* 0x000000be0abe7210 */ /* 0x000fc80007f3e0ff */
[----:B------:R-:W-:-:S03]  /*5f90*/  IADD3.X R191, R11, R6, R191, P1, !PT ;  /* 0x000000060bbf7210 */ /* 0x000fc60000ffe4bf */
[----:B------:R-:W-:-:S04]  /*5fa0*/  IMAD.WIDE.U32 R190, R2, R202, R190 ;  /* 0x000000ca02be7225 */ /* 0x000fc800078e00be */
[----:B--2---:R-:W-:-:S04]  /*5fb0*/  IMAD.U32 R208, R9, 0x10000, RZ ;  /* 0x0001000009d07824 */ /* 0x004fc800078e00ff */
[----:B------:R-:W-:Y:S01]  /*5fc0*/  FMUL R203, R208, R23 ;  /* 0x00000017d0cb7220 */ /* 0x000fe20000400000 */
[----:B------:R-:W-:-:S03]  /*5fd0*/  LEA R208, P1, R190, R198, 0x1 ;  /* 0x000000c6bed07211 */ /* 0x000fc600078208ff */
[----:B------:R-:W-:Y:S01]  /*5fe0*/  FFMA R203, R176, R192, R203 ;  /* 0x000000c0b0cb7223 */ /* 0x000fe200000000cb */
[----:B------:R-:W-:-:S05]  /*5ff0*/  IMAD.IADD R176, R5, 0x1, R191 ;  /* 0x0000000105b07824 */ /* 0x000fca00078e02bf */
[----:B0-----:R-:W-:Y:S01]  /*6000*/  LEA.HI.X R209, R190, R199, R176, 0x1, P1 ;  /* 0x000000c7bed17211 */ /* 0x001fe200008f0cb0 */
[----:B------:R-:W-:Y:S01]  /*6010*/  @P0 IMAD.MOV.U32 R190, RZ, RZ, R206 ;  /* 0x000000ffffbe0224 */ /* 0x000fe200078e00ce */
[----:B------:R-:W-:Y:S01]  /*6020*/  F2FP.BF16.F32.PACK_AB R176, RZ, R203 ;  /* 0x000000cbffb0723e */ /* 0x000fe200000010ff */
[----:B------:R-:W-:Y:S01]  /*6030*/  IMAD R203, R205, 0xf0, RZ ;  /* 0x000000f0cdcb7824 */ /* 0x000fe200078e02ff */
[----:B------:R-:W-:-:S03]  /*6040*/  ISETP.GT.AND P1, PT, R4, 0x1, P2 ;  /* 0x000000010400780c */ /* 0x000fc60001724270 */
[----:B------:R-:W-:-:S05]  /*6050*/  IMAD.IADD R191, R207, 0x1, R203 ;  /* 0x00000001cfbf7824 */ /* 0x000fca00078e02cb */
[----:B------:R0:W-:Y:S05]  /*6060*/  @P0 STG.E.U16 desc[UR40][R190.64], R176 ;  /* 0x000000b0be000986 */ /* 0x0001ea000c101528 */
[----:B------:R-:W-:Y:S05]  /*6070*/  @!P1 BRA `(.L_x_43) ;  /* 0x0000000000049947 */ /* 0x000fea0003800000 */
[----:B------:R1:W5:Y:S02]  /*6080*/  LDG.E.LTC128B.U16 R9, desc[UR40][R208.64+0x2] ;  /* 0x00000228d0097981 */ /* 0x000364000c1e1520 */
.L_x_43:
[----:B------:R-:W-:Y:S05]  /*6090*/  BSYNC B1 ;  /* 0x0000000000017941 */ /* 0x000fea0003800000 */
.L_x_42:
[----:B0----5:R-:W-:Y:S01]  /*60a0*/  IMAD.U32 R176, R9, 0x10000, RZ ;  /* 0x0001000009b07824 */ /* 0x021fe200078e00ff */
[----:B------:R-:W-:Y:S01]  /*60b0*/  IADD3 R188, P0, R12, R188, RZ ;  /* 0x000000bc0cbc7210 */ /* 0x000fe20007f1e0ff */
[----:B------:R-:W-:Y:S01]  /*60c0*/  IMAD.WIDE.U32 R214, R204, 0xf0, R186 ;  /* 0x000000f0ccd67825 */ /* 0x000fe200078e00ba */
[----:B------:R-:W-:-:S03]  /*60d0*/  ISETP.GT.AND P6, PT, R3, 0x88, PT ;  /* 0x000000880300780c */ /* 0x000fc60003fc4270 */
[----:B------:R-:W-:Y:S01]  /*60e0*/  FMUL R176, R176, R23 ;  /* 0x00000017b0b07220 */ /* 0x000fe20000400000 */
[----:B------:R-:W-:Y:S03]  /*60f0*/  BSSY B1, `(.L_x_44) ;  /* 0x000000f000017945 */ /* 0x000fe60003800000 */
[----:B------:R-:W-:Y:S01]  /*6100*/  FFMA R176, R177, R192, R176 ;  /* 0x000000c0b1b07223 */ /* 0x000fe200000000b0 */
[----:B------:R-:W-:-:S04]  /*6110*/  IADD3 R177, R203, R215, RZ ;  /* 0x000000d7cbb17210 */ /* 0x000fc80007ffe0ff */
[----:B------:R-:W-:-:S04]  /*6120*/  F2FP.BF16.F32.PACK_AB R176, RZ, R176 ;  /* 0x000000b0ffb0723e */ /* 0x000fc800000010ff */
[----:B------:R-:W-:Y:S01]  /*6130*/  PRMT R189, R176, 0x7610, R189 ;  /* 0x00007610b0bd7816 */ /* 0x000fe200000000bd */
[----:B------:R-:W-:-:S05]  /*6140*/  @P1 IMAD.MOV.U32 R176, RZ, RZ, R214 ;  /* 0x000000ffffb01224 */ /* 0x000fca00078e00d6 */
[----:B------:R0:W-:Y:S02]  /*6150*/  @P1 STG.E.U16 desc[UR40][R176.64+0x2], R189 ;  /* 0x000002bdb0001986 */ /* 0x0001e4000c101528 */
[----:B0-----:R-:W-:Y:S01]  /*6160*/  IMAD.X R189, R19, 0x1, R13, P0 ;  /* 0x0000000113bd7824 */ /* 0x001fe200000e060d */
[----:B------:R-:W-:Y:S02]  /*6170*/  ISETP.GT.AND P0, PT, R4, RZ, P6 ;  /* 0x000000ff0400720c */ /* 0x000fe40003704270 */
[----:B------:R-:W-:-:S05]  /*6180*/  IADD3 R19, P1, R188, R196, RZ ;  /* 0x000000c4bc137210 */ /* 0x000fca0007f3e0ff */
[----:B------:R-:W-:Y:S01]  /*6190*/  IMAD.X R218, R189, 0x1, R195, P1 ;  /* 0x00000001bdda7824 */ /* 0x000fe200008e06c3 */
[----:B------:R-:W-:-:S04]  /*61a0*/  LEA R216, P1, R19, R198, 0x1 ;  /* 0x000000c613d87211 */ /* 0x000fc800078208ff */
[----:B------:R-:W-:Y:S01]  /*61b0*/  LEA.HI.X R217, R19, R199, R218, 0x1, P1 ;  /* 0x000000c713d97211 */ /* 0x000fe200008f0cda */
[----:B------:R-:W-:Y:S08]  /*61c0*/  @!P0 BRA `(.L_x_45) ;  /* 0x0000000000048947 */ /* 0x000ff00003800000 */
[----:B------:R0:W5:Y:S02]  /*61d0*/  LDG.E.LTC128B.U16 R9, desc[UR40][R216.64] ;  /* 0x00000028d8097981 */ /* 0x000164000c1e1520 */
.L_x_45:
[----:B------:R-:W-:Y:S05]  /*61e0*/  BSYNC B1 ;  /* 0x0000000000017941 */ /* 0x000fea0003800000 */
.L_x_44:
[----:B-----5:R-:W-:Y:S01]  /*61f0*/  IMAD.U32 R190, R9, 0x10000, RZ ;  /* 0x0001000009be7824 */ /* 0x020fe200078e00ff */
[----:B------:R-:W-:Y:S01]  /*6200*/  IADD3 R206, P1, R8, R206, RZ ;  /* 0x000000ce08ce7210 */ /* 0x000fe20007f3e0ff */
[----:B------:R-:W-:Y:S02]  /*6210*/  BSSY B1, `(.L_x_46) ;  /* 0x0000013000017945 */ /* 0x000fe40003800000 */
[----:B------:R-:W-:Y:S02]  /*6220*/  FMUL R19, R190, R23 ;  /* 0x00000017be137220 */ /* 0x000fe40000400000 */
[----:B------:R-:W-:Y:S01]  /*6230*/  IMAD.X R207, R191, 0x1, R7, P1 ;  /* 0x00000001bfcf7824 */ /* 0x000fe200008e0607 */
[----:B------:R-:W-:Y:S01]  /*6240*/  IADD3 R212, P1, R12, R212, RZ ;  /* 0x000000d40cd47210 */ /* 0x000fe20007f3e0ff */
[----:B------:R-:W-:-:S04]  /*6250*/  FFMA R19, R178, R192, R19 ;  /* 0x000000c0b2137223 */ /* 0x000fc80000000013 */
[----:B------:R-:W-:Y:S01]  /*6260*/  IMAD.X R213, R211, 0x1, R13, P1 ;  /* 0x00000001d3d57824 */ /* 0x000fe200008e060d */
[----:B------:R-:W-:Y:S02]  /*6270*/  F2FP.BF16.F32.PACK_AB R19, RZ, R19 ;  /* 0x00000013ff13723e */ /* 0x000fe400000010ff */
[----:B------:R-:W-:Y:S01]  /*6280*/  ISETP.GT.AND P1, PT, R4, 0x1, P6 ;  /* 0x000000010400780c */ /* 0x000fe20003724270 */
[----:B------:R-:W-:Y:S01]  /*6290*/  IMAD.WIDE.U32 R190, R0, R200, R212 ;  /* 0x000000c800be7225 */ /* 0x000fe200078e00d4 */
[----:B------:R-:W-:-:S05]  /*62a0*/  PRMT R178, R19, 0x7610, R178 ;  /* 0x0000761013b27816 */ /* 0x000fca00000000b2 */
[----:B------:R2:W-:Y:S02]  /*62b0*/  @P0 STG.E.U16 desc[UR40][R206.64], R178 ;  /* 0x000000b2ce000986 */ /* 0x0005e4000c101528 */
[----:B--2---:R-:W-:-:S04]  /*62c0*/  IADD3 R206, P0, R10, R190, RZ ;  /* 0x000000be0ace7210 */ /* 0x004fc80007f1e0ff */
[----:B------:R-:W-:-:S03]  /*62d0*/  IADD3.X R207, R11, R6, R191, P0, !PT ;  /* 0x000000060bcf7210 */ /* 0x000fc600007fe4bf */
[----:B------:R-:W-:-:S05]  /*62e0*/  IMAD.WIDE.U32 R206, R2, R202, R206 ;  /* 0x000000ca02ce7225 */ /* 0x000fca00078e00ce */
[----:B------:R-:W-:Y:S02]  /*62f0*/  IADD3 R19, R5, R207, RZ ;  /* 0x000000cf05137210 */ /* 0x000fe40007ffe0ff */
[----:B------:R-:W-:-:S04]  /*6300*/  LEA R190, P0, R206, R198, 0x1 ;  /* 0x000000c6cebe7211 */ /* 0x000fc800078008ff */
[----:B------:R-:W-:Y:S01]  /*6310*/  LEA.HI.X R191, R206, R199, R19, 0x1, P0 ;  /* 0x000000c7cebf7211 */ /* 0x000fe200000f0c13 */
[----:B------:R-:W-:Y:S08]  /*6320*/  @!P1 BRA `(.L_x_47) ;  /* 0x0000000000049947 */ /* 0x000ff00003800000 */
[----:B------:R2:W5:Y:S02]  /*6330*/  LDG.E.LTC128B.U16 R9, desc[UR40][R190.64+0x2] ;  /* 0x00000228be097981 */ /* 0x000564000c1e1520 */
.L_x_47:
[----:B------:R-:W-:Y:S05]  /*6340*/  BSYNC B1 ;  /* 0x0000000000017941 */ /* 0x000fea0003800000 */
.L_x_46:
[----:B-----5:R-:W-:Y:S01]  /*6350*/  IMAD.U32 R178, R9, 0x10000, RZ ;  /* 0x0001000009b27824 */ /* 0x020fe200078e00ff */
[----:B------:R-:W-:Y:S03]  /*6360*/  BSSY B1, `(.L_x_48) ;  /* 0x000000a000017945 */ /* 0x000fe60003800000 */
[----:B------:R-:W-:-:S04]  /*6370*/  FMUL R178, R178, R23 ;  /* 0x00000017b2b27220 */ /* 0x000fc80000400000 */
[----:B------:R-:W-:Y:S01]  /*6380*/  FFMA R179, R179, R192, R178 ;  /* 0x000000c0b3b37223 */ /* 0x000fe200000000b2 */
[----:B------:R-:W-:-:S04]  /*6390*/  IADD3 R178, P0, R8, R214, RZ ;  /* 0x000000d608b27210 */ /* 0x000fc80007f1e0ff */
[----:B------:R-:W-:Y:S01]  /*63a0*/  F2FP.BF16.F32.PACK_AB R19, RZ, R179 ;  /* 0x000000b3ff13723e */ /* 0x000fe200000010ff */
[----:B------:R-:W-:Y:S01]  /*63b0*/  IMAD.X R179, R177, 0x1, R7, P0 ;  /* 0x00000001b1b37824 */ /* 0x000fe200000e0607 */
[----:B------:R-:W-:-:S04]  /*63c0*/  ISETP.GT.AND P0, PT, R4, 0x8, P2 ;  /* 0x000000080400780c */ /* 0x000fc80001704270 */
[----:B------:R0:W-:Y:S09]  /*63d0*/  @P1 STG.E.U16 desc[UR40][R178.64+0x2], R19 ;  /* 0x00000213b2001986 */ /* 0x0001f2000c101528 */
[----:B------:R-:W-:Y:S05]  /*63e0*/  @!P0 BRA `(.L_x_49) ;  /* 0x0000000000048947 */ /* 0x000fea0003800000 */
[----:B------:R0:W5:Y:S02]  /*63f0*/  LDG.E.LTC128B.U16 R9, desc[UR40][R208.64+0x10] ;  /* 0x00001028d0097981 */ /* 0x000164000c1e1520 */
.L_x_49:
[----:B------:R-:W-:Y:S05]  /*6400*/  BSYNC B1 ;  /* 0x0000000000017941 */ /* 0x000fea0003800000 */
.L_x_48:
[----:B-----5:R-:W-:Y:S01]  /*6410*/  IMAD.U32 R206, R9, 0x10000, RZ ;  /* 0x0001000009ce7824 */ /* 0x020fe200078e00ff */
[----:B------:R-:W-:Y:S01]  /*6420*/  ISETP.GT.AND P1, PT, R4, 0x9, P2 ;  /* 0x000000090400780c */ /* 0x000fe20001724270 */
[----:B------:R-:W-:Y:S01]  /*6430*/  @P0 IMAD.MOV.U32 R207, RZ, RZ, R177 ;  /* 0x000000ffffcf0224 */ /* 0x000fe200078e00b1 */
[----:B------:R-:W-:Y:S01]  /*6440*/  BSSY B1, `(.L_x_50) ;  /* 0x0000008000017945 */ /* 0x000fe20003800000 */
[----:B0-----:R-:W-:Y:S01]  /*6450*/  FMUL R19, R206, R23 ;  /* 0x00000017ce137220 */ /* 0x001fe20000400000 */
[----:B------:R-:W-:-:S03]  /*6460*/  @P0 IMAD.MOV.U32 R206, RZ, RZ, R214 ;  /* 0x000000ffffce0224 */ /* 0x000fc600078e00d6 */
[----:B------:R-:W-:-:S05]  /*6470*/  FFMA R19, R180, R192, R19 ;  /* 0x000000c0b4137223 */ /* 0x000fca0000000013 */
[----:B------:R-:W-:-:S05]  /*6480*/  F2FP.BF16.F32.PACK_AB R19, RZ, R19 ;  /* 0x00000013ff13723e */ /* 0x000fca00000010ff */
[----:B------:R0:W-:Y:S01]  /*6490*/  @P0 STG.E.U16 desc[UR40][R206.64+0x10], R19 ;  /* 0x00001013ce000986 */ /* 0x0001e2000c101528 */
[----:B------:R-:W-:Y:S05]  /*64a0*/  @!P1 BRA `(.L_x_51) ;  /* 0x0000000000049947 */ /* 0x000fea0003800000 */
[----:B------:R0:W5:Y:S02]  /*64b0*/  LDG.E.LTC128B.U16 R9, desc[UR40][R208.64+0x12] ;  /* 0x00001228d0097981 */ /* 0x000164000c1e1520 */
.L_x_51:
[----:B------:R-:W-:Y:S05]  /*64c0*/  BSYNC B1 ;  /* 0x0000000000017941 */ /* 0x000fea0003800000 */
.L_x_50:
[C---:B-----5:R-:W-:Y:S01]  /*64d0*/  IMAD.U32 R180, R9.reuse, 0x10000, RZ ;  /* 0x0001000009b47824 */ /* 0x060fe200078e00ff */
[----:B------:R-:W-:Y:S01]  /*64e0*/  ISETP.GT.AND P0, PT, R4, 0x8, P6 ;  /* 0x000000080400780c */ /* 0x000fe20003704270 */
[----:B------:R-:W-:Y:S01]  /*64f0*/  BSSY B1, `(.L_x_52) ;  /* 0x000000b000017945 */ /* 0x000fe20003800000 */
[----:B------:R-:W-:Y:S01]  /*6500*/  PRMT R203, R9, 0x7610, R203 ;  /* 0x0000761009cb7816 */ /* 0x000fe200000000cb */
[----:B------:R-:W-:-:S04]  /*6510*/  FMUL R180, R180, R23 ;  /* 0x00000017b4b47220 */ /* 0x000fc80000400000 */
[----:B------:R-:W-:Y:S01]  /*6520*/  FFMA R180, R181, R192, R180 ;  /* 0x000000c0b5b47223 */ /* 0x000fe200000000b4 */
[----:B------:R-:W-:-:S04]  /*6530*/  @P1 IMAD.MOV.U32 R181, RZ, RZ, R177 ;  /* 0x000000ffffb51224 */ /* 0x000fc800078e00b1 */
[----:B------:R-:W-:-:S04]  /*6540*/  F2FP.BF16.F32.PACK_AB R180, RZ, R180 ;  /* 0x000000b4ffb4723e */ /* 0x000fc800000010ff */
[----:B0-----:R-:W-:Y:S02]  /*6550*/  PRMT R19, R180, 0x7610, R19 ;  /* 0x00007610b4137816 */ /* 0x001fe40000000013 */
[----:B------:R-:W-:-:S05]  /*6560*/  @P1 MOV R180, R214 ;  /* 0x000000d600b41202 */ /* 0x000fca0000000f00 */
[----:B------:R0:W-:Y:S01]  /*6570*/  @P1 STG.E.U16 desc[UR40][R180.64+0x12], R19 ;  /* 0x00001213b4001986 */ /* 0x0001e2000c101528 */
[----:B------:R-:W-:Y:S05]  /*6580*/  @!P0 BRA `(.L_x_53) ;  /* 0x0000000000048947 */ /* 0x000fea0003800000 */
[----:B------:R0:W5:Y:S02]  /*6590*/  LDG.E.LTC128B.U16 R203, desc[UR40][R190.64+0x10] ;  /* 0x00001028becb7981 */ /* 0x000164000c1e1520 */
.L_x_53:
[----:B------:R-:W-:Y:S05]  /*65a0*/  BSYNC B1 ;  /* 0x0000000000017941 */ /* 0x000fea0003800000 */
.L_x_52:
[----:B0----5:R-:W-:Y:S01]  /*65b0*/  IMAD.U32 R180, R203, 0x10000, RZ ;  /* 0x00010000cbb47824 */ /* 0x021fe200078e00ff */
[----:B------:R-:W-:Y:S01]  /*65c0*/  BSSY B1, `(.L_x_54) ;  /* 0x0000017000017945 */ /* 0x000fe20003800000 */
[----:B------:R-:W-:-:S04]  /*65d0*/  IMAD.WIDE.U32 R210, R200, 0x78, R210 ;  /* 0x00000078c8d27825 */ /* 0x000fc800078e00d2 */
[----:B------:R-:W-:Y:S01]  /*65e0*/  FMUL R9, R180, R23 ;  /* 0x00000017b4097220 */ /* 0x000fe20000400000 */
[----:B------:R-:W-:-:S04]  /*65f0*/  IMAD.WIDE.U32 R206, R200, 0x78, R188 ;  /* 0x00000078c8ce7825 */ /* 0x000fc800078e00bc */
[----:B------:R-:W-:Y:S01]  /*6600*/  FFMA R9, R182, R192, R9 ;  /* 0x000000c0b6097223 */ /* 0x000fe20000000009 */
[----:B------:R-:W-:-:S04]  /*6610*/  IMAD.SHL.U32 R217, R204, 0x200, RZ ;  /* 0x00000200ccd97824 */ /* 0x000fc800078e00ff */
[----:B------:R-:W-:-:S04]  /*6620*/  F2FP.BF16.F32.PACK_AB R9, RZ, R9 ;  /* 0x00000009ff09723e */ /* 0x000fc800000010ff */
[----:B------:R-:W-:-:S05]  /*6630*/  PRMT R181, R9, 0x7610, R181 ;  /* 0x0000761009b57816 */ /* 0x000fca00000000b5 */
[----:B------:R0:W-:Y:S01]  /*6640*/  @P0 STG.E.U16 desc[UR40][R178.64+0x10], R181 ;  /* 0x000010b5b2000986 */ /* 0x0001e2000c101528 */
[----:B------:R-:W-:Y:S02]  /*6650*/  IADD3 R180, P0, R12, R210, RZ ;  /* 0x000000d20cb47210 */ /* 0x000fe40007f1e0ff */
[----:B------:R-:W-:Y:S02]  /*6660*/  SHF.L.U64.HI R210, R204, 0x9, R205 ;  /* 0x00000009ccd27819 */ /* 0x000fe400000102cd */
[----:B0-----:R-:W-:Y:S01]  /*6670*/  IADD3.X R181, R13, R201, R211, P0, !PT ;  /* 0x000000c90db57210 */ /* 0x001fe200007fe4d3 */
[----:B------:R-:W-:Y:S01]  /*6680*/  IMAD.IADD R211, R201, 0x1, R207 ;  /* 0x00000001c9d37824 */ /* 0x000fe200078e02cf */
[----:B------:R-:W-:Y:S01]  /*6690*/  IADD3 R9, P0, P1, R196, R206, R12 ;  /* 0x000000cec4097210 */ /* 0x000fe2000791e00c */
[----:B------:R-:W-:-:S03]  /*66a0*/  IMAD.WIDE.U32 R180, R0, R200, R180 ;  /* 0x000000c800b47225 */ /* 0x000fc600078e00b4 */
[----:B------:R-:W-:Y:S02]  /*66b0*/  IADD3.X R19, R195, R211, R13, P0, P1 ;  /* 0x000000d3c3137210 */ /* 0x000fe400007e240d */
[----:B------:R-:W-:-:S04]  /*66c0*/  IADD3 R188, P0, P1, R8, R20, R217 ;  /* 0x0000001408bc7210 */ /* 0x000fc8000791e0d9 */
[----:B------:R-:W-:Y:S02]  /*66d0*/  IADD3.X R189, R7, R21, R210, P0, P1 ;  /* 0x0000001507bd7210 */ /* 0x000fe400007e24d2 */
[----:B------:R-:W-:Y:S02]  /*66e0*/  ISETP.GT.AND P1, PT, R4, 0x9, P6 ;  /* 0x000000090400780c */ /* 0x000fe40003724270 */
[----:B------:R-:W-:-:S04]  /*66f0*/  IADD3 R180, P0, R10, R180, RZ ;  /* 0x000000b40ab47210 */ /* 0x000fc80007f1e0ff */
[----:B------:R-:W-:-:S07]  /*6700*/  IADD3.X R181, R11, R6, R181, P0, !PT ;  /* 0x000000060bb57210 */ /* 0x000fce00007fe4b5 */
[----:B------:R-:W-:Y:S05]  /*6710*/  @!P1 BRA `(.L_x_55) ;  /* 0x0000000000049947 */ /* 0x000fea0003800000 */
[----:B------:R0:W5:Y:S02]  /*6720*/  LDG.E.LTC128B.U16 R203, desc[UR40][R190.64+0x12] ;  /* 0x00001228becb7981 */ /* 0x000164000c1e1520 */
.L_x_55:
[----:B------:R-:W-:Y:S05]  /*6730*/  BSYNC B1 ;  /* 0x0000000000017941 */ /* 0x000fea0003800000 */
.L_x_54:
[----:B-----5:R-:W-:Y:S01]  /*6740*/  IMAD.U32 R182, R203, 0x10000, RZ ;  /* 0x00010000cbb67824 */ /* 0x020fe200078e00ff */
[----:B------:R-:W-:Y:S01]  /*6750*/  SHF.L.U64.HI R205, R204, 0x8, R205 ;  /* 0x00000008cccd7819 */ /* 0x000fe200000102cd */
[----:B------:R-:W-:-:S04]  /*6760*/  IMAD.WIDE.U32 R180, R2, R202, R180 ;  /* 0x000000ca02b47225 */ /* 0x000fc800078e00b4 */
[----:B------:R-:W-:Y:S01]  /*6770*/  FMUL R182, R182, R23 ;  /* 0x00000017b6b67220 */ /* 0x000fe20000400000 */
[----:B------:R-:W-:-:S03]  /*6780*/  IMAD.IADD R181, R5, 0x1, R181 ;  /* 0x0000000105b57824 */ /* 0x000fc600078e02b5 */
[----:B------:R-:W-:Y:S01]  /*6790*/  FFMA R194, R183, R192, R182 ;  /* 0x000000c0b7c27223 */ /* 0x000fe200000000b6 */
[----:B------:R-:W-:Y:S01]  /*67a0*/  LEA R182, P0, R180, R198, 0x1 ;  /* 0x000000c6b4b67211 */ /* 0x000fe200078008ff */
[----:B------:R-:W-:Y:S02]  /*67b0*/  IMAD.SHL.U32 R207, R204, 0x100, RZ ;  /* 0x00000100cccf7824 */ /* 0x000fe400078e00ff */
[----:B------:R-:W-:Y:S01]  /*67c0*/  IMAD.WIDE.U32 R212, R200, 0x78, R212 ;  /* 0x00000078c8d47825 */ /* 0x000fe200078e00d4 */
[----:B------:R-:W-:Y:S02]  /*67d0*/  F2FP.BF16.F32.PACK_AB R194, RZ, R194 ;  /* 0x000000c2ffc2723e */ /* 0x000fe400000010ff */
[--C-:B------:R-:W-:Y:S02]  /*67e0*/  LEA.HI.X R183, R180, R199, R181.reuse, 0x1, P0 ;  /* 0x000000c7b4b77211 */ /* 0x100fe400000f0cb5 */
[----:B------:R-:W-:Y:S02]  /*67f0*/  IADD3 R196, P0, R196, R206, RZ ;  /* 0x000000cec4c47210 */ /* 0x000fe40007f1e0ff */
[----:B------:R-:W-:-:S03]  /*6800*/  PRMT R181, R194, 0x7610, R181 ;  /* 0x00007610c2b57816 */ /* 0x000fc600000000b5 */
[----:B------:R-:W-:Y:S01]  /*6810*/  IMAD.X R195, R211, 0x1, R195, P0 ;  /* 0x00000001d3c37824 */ /* 0x000fe200000e06c3 */
[C---:B------:R-:W-:Y:S01]  /*6820*/  LEA R194, P0, R196.reuse, R198, 0x1 ;  /* 0x000000c6c4c27211 */ /* 0x040fe200078008ff */
[----:B------:R1:W-:Y:S01]  /*6830*/  @P1 STG.E.U16 desc[UR40][R178.64+0x12], R181 ;  /* 0x000012b5b2001986 */ /* 0x0003e2000c101528 */
[----:B------:R-:W-:Y:S02]  /*6840*/  IADD3 R180, P1, R217, R20, RZ ;  /* 0x00000014d9b47210 */ /* 0x000fe40007f3e0ff */
[----:B------:R-:W-:Y:S02]  /*6850*/  LEA.HI.X R195, R196, R199, R195, 0x1, P0 ;  /* 0x000000c7c4c37211 */ /* 0x000fe400000f0cc3 */
[----:B-1----:R-:W-:Y:S02]  /*6860*/  IADD3.X R181, R210, R21, RZ, P1, !PT ;  /* 0x00000015d2b57210 */ /* 0x002fe40000ffe4ff */
[----:B------:R-:W-:-:S04]  /*6870*/  IADD3 R196, P0, P1, R8, R214, R207 ;  /* 0x000000d608c47210 */ /* 0x000fc8000791e0cf */
[----:B------:R-:W-:Y:S02]  /*6880*/  IADD3.X R197, R7, R177, R205, P0, P1 ;  /* 0x000000b107c57210 */ /* 0x000fe400007e24cd */
[----:B------:R-:W-:Y:S02]  /*6890*/  IADD3 R12, P0, R12, R212, RZ ;  /* 0x000000d40c0c7210 */ /* 0x000fe40007f1e0ff */
[----:B------:R-:W-:Y:S02]  /*68a0*/  ISETP.GT.AND P1, PT, R3, 0x100, PT ;  /* 0x000001000300780c */ /* 0x000fe40003f24270 */
[----:B------:R-:W-:Y:S02]  /*68b0*/  IADD3.X R13, R13, R201, R213, P0, !PT ;  /* 0x000000c90d0d7210 */ /* 0x000fe400007fe4d5 */
[----:B------:R-:W-:-:S13]  /*68c0*/  ISETP.GT.AND P0, PT, R4, RZ, P1 ;  /* 0x000000ff0400720c */ /* 0x000fda0000f04270 */
[----:B------:R-:W2:Y:S01]  /*68d0*/  @P0 LDG.E.LTC128B.U16 R203, desc[UR40][R194.64] ;  /* 0x00000028c2cb0981 */ /* 0x000ea2000c1e1520 */
[----:B------:R-:W-:Y:S01]  /*68e0*/  IMAD.WIDE.U32 R12, R0, R200, R12 ;  /* 0x000000c8000c7225 */ /* 0x000fe200078e000c */
[----:B------:R-:W-:Y:S03]  /*68f0*/  BSSY B1, `(.L_x_56) ;  /* 0x000000b000017945 */ /* 0x000fe60003800000 */
[----:B--2---:R-:W-:-:S04]  /*6900*/  IMAD.U32 R204, R203, 0x10000, RZ ;  /* 0x00010000cbcc7824 */ /* 0x004fc800078e00ff */
[----:B------:R-:W-:-:S04]  /*6910*/  FMUL R201, R204, R23 ;  /* 0x00000017ccc97220 */ /* 0x000fc80000400000 */
[----:B------:R-:W-:-:S05]  /*6920*/  FFMA R201, R168, R192, R201 ;  /* 0x000000c0a8c97223 */ /* 0x000fca00000000c9 */
[----:B------:R-:W-:-:S05]  /*6930*/  F2FP.BF16.F32.PACK_AB R201, RZ, R201 ;  /* 0x000000c9ffc9723e */ /* 0x000fca00000010ff */
[----:B------:R1:W-:Y:S01]  /*6940*/  @P0 STG.E.U16 desc[UR40][R180.64], R201 ;  /* 0x000000c9b4000986 */ /* 0x0003e2000c101528 */
[----:B------:R-:W-:-:S04]  /*6950*/  IADD3 R10, P0, R10, R12, RZ ;  /* 0x0000000c0a0a7210 */ /* 0x000fc80007f1e0ff */
[----:B------:R-:W-:Y:S02]  /*6960*/  IADD3.X R11, R11, R6, R13, P0, !PT ;  /* 0x000000060b0b7210 */ /* 0x000fe400007fe40d */
[----:B------:R-:W-:-:S13]  /*6970*/  ISETP.GT.AND P0, PT, R4, 0x1, P1 ;  /* 0x000000010400780c */ /* 0x000fda0000f04270 */
[----:B-1----:R-:W-:Y:S05]  /*6980*/  @!P0 BRA `(.L_x_57) ;  /* 0x0000000000048947 */ /* 0x002fea0003800000 */
[----:B------:R1:W5:Y:S02]  /*6990*/  LDG.E.LTC128B.U16 R203, desc[UR40][R182.64+0x2] ;  /* 0x00000228b6cb7981 */ /* 0x000364000c1e1520 */
.L_x_57:
[----:B------:R-:W-:Y:S05]  /*69a0*/  BSYNC B1 ;  /* 0x0000000000017941 */ /* 0x000fea0003800000 */
.L_x_56:
[----:B-----5:R-:W-:Y:S01]  /*69b0*/  IMAD.U32 R0, R203, 0x10000, RZ ;  /* 0x00010000cb007824 */ /* 0x020fe200078e00ff */
[----:B------:R-:W-:Y:S01]  /*69c0*/  BSSY B1, `(.L_x_58) ;  /* 0x0000013000017945 */ /* 0x000fe20003800000 */
[----:B------:R-:W-:Y:S02]  /*69d0*/  @P0 IMAD.MOV.U32 R168, RZ, RZ, R180 ;  /* 0x000000ffffa80224 */ /* 0x000fe400078e00b4 */
[----:B------:R-:W-:Y:S01]  /*69e0*/  FMUL R0, R0, R23 ;  /* 0x0000001700007220 */ /* 0x000fe20000400000 */
[----:B------:R-:W-:-:S04]  /*69f0*/  IMAD.WIDE.U32 R10, R2, R202, R10 ;  /* 0x000000ca020a7225 */ /* 0x000fc800078e000a */
[----:B------:R-:W-:Y:S01]  /*6a00*/  FFMA R0, R169, R192, R0 ;  /* 0x000000c0a9007223 */ /* 0x000fe20000000000 */
[----:B------:R-:W-:Y:S01]  /*6a10*/  @P0 IMAD.MOV.U32 R169, RZ, RZ, R181 ;  /* 0x000000ffffa90224 */ /* 0x000fe200078e00b5 */
[----:B------:R-:W-:-:S03]  /*6a20*/  IADD3 R5, R5, R11, RZ ;  /* 0x0000000b05057210 */ /* 0x000fc60007ffe0ff */
[----:B------:R-:W-:-:S05]  /*6a30*/  F2FP.BF16.F32.PACK_AB R0, RZ, R0 ;  /* 0x00000000ff00723e */ /* 0x000fca00000010ff */
[----:B------:R2:W-:Y:S01]  /*6a40*/  @P0 STG.E.U16 desc[UR40][R168.64+0x2], R0 ;  /* 0x00000200a8000986 */ /* 0x0005e2000c101528 */
[----:B------:R-:W-:-:S04]  /*6a50*/  LEA R12, P0, R9, R198, 0x1 ;  /* 0x000000c6090c7211 */ /* 0x000fc800078008ff */
[----:B------:R-:W-:Y:S02]  /*6a60*/  LEA.HI.X R13, R9, R199, R19, 0x1, P0 ;  /* 0x000000c7090d7211 */ /* 0x000fe400000f0c13 */
[----:B------:R-:W-:-:S04]  /*6a70*/  LEA R198, P0, R10, R198, 0x1 ;  /* 0x000000c60ac67211 */ /* 0x000fc800078008ff */
[----:B------:R-:W-:Y:S02]  /*6a80*/  LEA.HI.X R199, R10, R199, R5, 0x1, P0 ;  /* 0x000000c70ac77211 */ /* 0x000fe400000f0c05 */
[----:B------:R-:W-:-:S05]  /*6a90*/  IADD3 R10, P0, R180, R8, RZ ;  /* 0x00000008b40a7210 */ /* 0x000fca0007f1e0ff */
[----:B------:R-:W-:Y:S01]  /*6aa0*/  IMAD.X R11, R181, 0x1, R7, P0 ;  /* 0x00000001b50b7824 */ /* 0x000fe200000e0607 */
[----:B------:R-:W-:-:S04]  /*6ab0*/  ISETP.GT.AND P0, PT, R3, 0x108, PT ;  /* 0x000001080300780c */ /* 0x000fc80003f04270 */
[----:B------:R-:W-:-:S13]  /*6ac0*/  ISETP.GT.AND P5, PT, R4, RZ, P0 ;  /* 0x000000ff0400720c */ /* 0x000fda00007a4270 */
[----:B--2---:R-:W-:Y:S05]  /*6ad0*/  @!P5 BRA `(.L_x_59) ;  /* 0x000000000004d947 */ /* 0x004fea0003800000 */
[----:B------:R2:W5:Y:S02]  /*6ae0*/  LDG.E.LTC128B.U16 R203, desc[UR40][R12.64] ;  /* 0x000000280ccb7981 */ /* 0x000564000c1e1520 */
.L_x_59:
[----:B------:R-:W-:Y:S05]  /*6af0*/  BSYNC B1 ;  /* 0x0000000000017941 */ /* 0x000fea0003800000 */
.L_x_58:
[----:B-----5:R-:W-:Y:S01]  /*6b00*/  IMAD.U32 R0, R203, 0x10000, RZ ;  /* 0x00010000cb007824 */ /* 0x020fe200078e00ff */
[----:B------:R-:W-:Y:S03]  /*6b10*/  BSSY B1, `(.L_x_60) ;  /* 0x0000008000017945 */ /* 0x000fe60003800000 */
[----:B------:R-:W-:-:S04]  /*6b20*/  FMUL R3, R0, R23 ;  /* 0x0000001700037220 */ /* 0x000fc80000400000 */
[----:B------:R-:W-:-:S05]  /*6b30*/  FFMA R3, R170, R192, R3 ;  /* 0x000000c0aa037223 */ /* 0x000fca0000000003 */
[----:B------:R-:W-:-:S05]  /*6b40*/  F2FP.BF16.F32.PACK_AB R3, RZ, R3 ;  /* 0x00000003ff03723e */ /* 0x000fca00000010ff */
[----:B------:R0:W-:Y:S01]  /*6b50*/  @P5 STG.E.U16 desc[UR40][R10.64], R3 ;  /* 0x000000030a005986 */ /* 0x0001e2000c101528 */
[----:B------:R-:W-:-:S13]  /*6b60*/  ISETP.GT.AND P5, PT, R4, 0x1, P0 ;  /* 0x000000010400780c */ /* 0x000fda00007a4270 */
[----:B0-----:R-:W-:Y:S05]  /*6b70*/  @!P5 BRA `(.L_x_61) ;  /* 0x000000000004d947 */ /* 0x001fea0003800000 */
[----:B------:R0:W5:Y:S02]  /*6b80*/  LDG.E.LTC128B.U16 R203, desc[UR40][R198.64+0x2] ;  /* 0x00000228c6cb7981 */ /* 0x000164000c1e1520 */
.L_x_61:
[----:B------:R-:W-:Y:S05]  /*6b90*/  BSYNC B1 ;  /* 0x0000000000017941 */ /* 0x000fea0003800000 */
.L_x_60:
        /* <DEDUP_REMOVED lines=9> */
.L_x_63:
[----:B------:R-:W-:Y:S05]  /*6c30*/  BSYNC B1 ;  /* 0x0000000000017941 */ /* 0x000fea0003800000 */
.L_x_62:
[----:B-----5:R-:W-:Y:S01]  /*6c40*/  IMAD.U32 R0, R203, 0x10000, RZ ;  /* 0x00010000cb007824 */ /* 0x020fe200078e00ff */
[----:B------:R-:W-:Y:S01]  /*6c50*/  BSSY B1, `(.L_x_64) ;  /* 0x000000b000017945 */ /* 0x000fe20003800000 */
[----:B------:R-:W-:Y:S02]  /*6c60*/  @P5 IMAD.MOV.U32 R2, RZ, RZ, R180 ;  /* 0x000000ffff025224 */ /* 0x000fe400078e00b4 */
[----:B------:R-:W-:-:S04]  /*6c70*/  FMUL R3, R0, R23 ;  /* 0x0000001700037220 */ /* 0x000fc80000400000 */
[----:B------:R-:W-:-:S05]  /*6c80*/  FFMA R3, R172, R192, R3 ;  /* 0x000000c0ac037223 */ /* 0x000fca0000000003 */
[----:B------:R-:W-:-:S04]  /*6c90*/  F2FP.BF16.F32.PACK_AB R3, RZ, R3 ;  /* 0x00000003ff03723e */ /* 0x000fc800000010ff */
[----:B------:R-:W-:Y:S01]  /*6ca0*/  PRMT R0, R3, 0x7610, R0 ;  /* 0x0000761003007816 */ /* 0x000fe20000000000 */
[----:B------:R-:W-:-:S05]  /*6cb0*/  @P5 IMAD.MOV.U32 R3, RZ, RZ, R181 ;  /* 0x000000ffff035224 */ /* 0x000fca00078e00b5 */
[----:B------:R0:W-:Y:S01]  /*6cc0*/  @P5 STG.E.U16 desc[UR40][R2.64+0x10], R0 ;  /* 0x0000100002005986 */ /* 0x0001e2000c101528 */
[----:B------:R-:W-:-:S13]  /*6cd0*/  ISETP.GT.AND P5, PT, R4, 0x9, P1 ;  /* 0x000000090400780c */ /* 0x000fda0000fa4270 */
[----:B0-----:R-:W-:Y:S05]  /*6ce0*/  @!P5 BRA `(.L_x_65) ;  /* 0x000000000004d947 */ /* 0x001fea0003800000 */
[----:B------:R0:W5:Y:S02]  /*6cf0*/  LDG.E.LTC128B.U16 R203, desc[UR40][R182.64+0x12] ;  /* 0x00001228b6cb7981 */ /* 0x000164000c1e1520 */
.L_x_65:
[----:B------:R-:W-:Y:S05]  /*6d00*/  BSYNC B1 ;  /* 0x0000000000017941 */ /* 0x000fea0003800000 */
.L_x_64:
[----:B-----5:R-:W-:Y:S01]  /*6d10*/  SHF.L.U32 R0, R203, 0x10, RZ ;  /* 0x00000010cb007819 */ /* 0x020fe200000006ff */
[----:B------:R-:W-:Y:S01]  /*6d20*/  @P5 IMAD.MOV.U32 R2, RZ, RZ, R180 ;  /* 0x000000ffff025224 */ /* 0x000fe200078e00b4 */
[----:B------:R-:W-:Y:S01]  /*6d30*/  BSSY B1, `(.L_x_66) ;  /* 0x000000b000017945 */ /* 0x000fe20003800000 */
[----:B------:R-:W-:Y:S02]  /*6d40*/  @P5 IMAD.MOV.U32 R3, RZ, RZ, R181 ;  /* 0x000000ffff035224 */ /* 0x000fe400078e00b5 */
[----:B------:R-:W-:-:S04]  /*6d50*/  FMUL R0, R0, R23 ;  /* 0x0000001700007220 */ /* 0x000fc80000400000 */
[----:B------:R-:W-:-:S05]  /*6d60*/  FFMA R0, R173, R192, R0 ;  /* 0x000000c0ad007223 */ /* 0x000fca0000000000 */
[----:B------:R-:W-:-:S05]  /*6d70*/  F2FP.BF16.F32.PACK_AB R0, RZ, R0 ;  /* 0x00000000ff00723e */ /* 0x000fca00000010ff */
[----:B------:R0:W-:Y:S01]  /*6d80*/  @P5 STG.E.U16 desc[UR40][R2.64+0x12], R0 ;  /* 0x0000120002005986 */ /* 0x0001e2000c101528 */
[----:B------:R-:W-:-:S05]  /*6d90*/  IADD3 R10, P5, R180, R8, RZ ;  /* 0x00000008b40a7210 */ /* 0x000fca0007fbe0ff */
[----:B------:R-:W-:Y:S01]  /*6da0*/  IMAD.X R11, R181, 0x1, R7, P5 ;  /* 0x00000001b50b7824 */ /* 0x000fe200028e0607 */
[----:B------:R-:W-:-:S13]  /*6db0*/  ISETP.GT.AND P5, PT, R4, 0x8, P0 ;  /* 0x000000080400780c */ /* 0x000fda00007a4270 */
[----:B0-----:R-:W-:Y:S05]  /*6dc0*/  @!P5 BRA `(.L_x_67) ;  /* 0x000000000004d947 */ /* 0x001fea0003800000 */
[----:B------:R0:W5:Y:S02]  /*6dd0*/  LDG.E.LTC128B.U16 R203, desc[UR40][R198.64+0x10] ;  /* 0x00001028c6cb7981 */ /* 0x000164000c1e1520 */
.L_x_67:
[----:B------:R-:W-:Y:S05]  /*6de0*/  BSYNC B1 ;  /* 0x0000000000017941 */ /* 0x000fea0003800000 */
.L_x_66:
[----:B-----5:R-:W-:Y:S01]  /*6df0*/  IMAD.U32 R0, R203, 0x10000, RZ ;  /* 0x00010000cb007824 */ /* 0x020fe200078e00ff */
[----:B------:R-:W-:Y:S03]  /*6e00*/  BSSY B1, `(.L_x_68) ;  /* 0x000000c000017945 */ /* 0x000fe60003800000 */
[----:B------:R-:W-:-:S04]  /*6e10*/  FMUL R3, R0, R23 ;  /* 0x0000001700037220 */ /* 0x000fc80000400000 */
[----:B------:R-:W-:-:S05]  /*6e20*/  FFMA R3, R174, R192, R3 ;  /* 0x000000c0ae037223 */ /* 0x000fca0000000003 */
[----:B------:R-:W-:-:S05]  /*6e30*/  F2FP.BF16.F32.PACK_AB R3, RZ, R3 ;  /* 0x00000003ff03723e */ /* 0x000fca00000010ff */
[----:B------:R1:W-:Y:S01]  /*6e40*/  @P5 STG.E.U16 desc[UR40][R10.64+0x10], R3 ;  /* 0x000010030a005986 */ /* 0x0003e2000c101528 */
[----:B------:R-:W-:-:S05]  /*6e50*/  IADD3 R2, P5, R207, R214, RZ ;  /* 0x000000d6cf027210 */ /* 0x000fca0007fbe0ff */
[----:B-1----:R-:W-:Y:S01]  /*6e60*/  IMAD.X R3, R177, 0x1, R205, P5 ;  /* 0x00000001b1037824 */ /* 0x002fe200028e06cd */
[----:B------:R-:W-:-:S05]  /*6e70*/  IADD3 R8, P5, R8, R2, RZ ;  /* 0x0000000208087210 */ /* 0x000fca0007fbe0ff */
[----:B------:R-:W-:Y:S01]  /*6e80*/  IMAD.X R9, R7, 0x1, R3, P5 ;  /* 0x0000000107097824 */ /* 0x000fe200028e0603 */
[----:B------:R-:W-:-:S13]  /*6e90*/  ISETP.GT.AND P5, PT, R4, 0x9, P0 ;  /* 0x000000090400780c */ /* 0x000fda00007a4270 */
[----:B------:R-:W-:Y:S05]  /*6ea0*/  @!P5 BRA `(.L_x_69) ;  /* 0x000000000004d947 */ /* 0x000fea0003800000 */
[----:B------:R1:W5:Y:S02]  /*6eb0*/  LDG.E.LTC128B.U16 R203, desc[UR40][R198.64+0x12] ;  /* 0x00001228c6cb7981 */ /* 0x000364000c1e1520 */
.L_x_69:
[----:B------:R-:W-:Y:S05]  /*6ec0*/  BSYNC B1 ;  /* 0x0000000000017941 */ /* 0x000fea0003800000 */
.L_x_68:
[----:B-----5:R-:W-:Y:S01]  /*6ed0*/  SHF.L.U32 R0, R203, 0x10, RZ ;  /* 0x00000010cb007819 */ /* 0x020fe200000006ff */
[----:B------:R-:W-:Y:S04]  /*6ee0*/  BSSY B1, `(.L_x_70) ;  /* 0x0000008000017945 */ /* 0x000fe80003800000 */
[----:B------:R-:W-:-:S04]  /*6ef0*/  FMUL R0, R0, R23 ;  /* 0x0000001700007220 */ /* 0x000fc80000400000 */
[----:B------:R-:W-:-:S05]  /*6f00*/  FFMA R0, R175, R192, R0 ;  /* 0x000000c0af007223 */ /* 0x000fca0000000000 */
[----:B------:R-:W-:-:S05]  /*6f10*/  F2FP.BF16.F32.PACK_AB R0, RZ, R0 ;  /* 0x00000000ff00723e */ /* 0x000fca00000010ff */
[----:B------:R0:W-:Y:S01]  /*6f20*/  @P5 STG.E.U16 desc[UR40][R188.64+0x12], R0 ;  /* 0x00001200bc005986 */ /* 0x0001e2000c101528 */
[----:B------:R-:W-:-:S13]  /*6f30*/  ISETP.GT.AND P5, PT, R4, 0x10, P4 ;  /* 0x000000100400780c */ /* 0x000fda00027a4270 */
[----:B0-----:R-:W-:Y:S05]  /*6f40*/  @!P5 BRA `(.L_x_71) ;  /* 0x000000000004d947 */ /* 0x001fea0003800000 */
[----:B------:R0:W5:Y:S02]  /*6f50*/  LDG.E.LTC128B.U16 R203, desc[UR40][R14.64+0x20] ;  /* 0x000020280ecb7981 */ /* 0x000164000c1e1520 */
.L_x_71:
[----:B------:R-:W-:Y:S05]  /*6f60*/  BSYNC B1 ;  /* 0x0000000000017941 */ /* 0x000fea0003800000 */
.L_x_70:
        /* <DEDUP_REMOVED lines=9> */
.L_x_73:
[----:B------:R-:W-:Y:S05]  /*7000*/  BSYNC B1 ;  /* 0x0000000000017941 */ /* 0x000fea0003800000 */
.L_x_72:
        /* <DEDUP_REMOVED lines=9> */
.L_x_75:
[----:B------:R-:W-:Y:S05]  /*70a0*/  BSYNC B1 ;  /* 0x0000000000017941 */ /* 0x000fea0003800000 */
.L_x_74:
        /* <DEDUP_REMOVED lines=9> */
.L_x_77:
[----:B------:R-:W-:Y:S05]  /*7140*/  BSYNC B1 ;  /* 0x0000000000017941 */ /* 0x000fea0003800000 */
.L_x_76:
        /* <DEDUP_REMOVED lines=9> */
.L_x_79:
[----:B------:R-:W-:Y:S05]  /*71e0*/  BSYNC B1 ;  /* 0x0000000000017941 */ /* 0x000fea0003800000 */
.L_x_78:
        /* <DEDUP_REMOVED lines=9> */
.L_x_81:
[----:B------:R-:W-:Y:S05]  /*7280*/  BSYNC B1 ;  /* 0x0000000000017941 */ /* 0x000fea0003800000 */
.L_x_80:
        /* <DEDUP_REMOVED lines=9> */
.L_x_83:
[----:B------:R-:W-:Y:S05]  /*7320*/  BSYNC B1 ;  /* 0x0000000000017941 */ /* 0x000fea0003800000 */
.L_x_82:
        /* <DEDUP_REMOVED lines=9> */
.L_x_85:
[----:B------:R-:W-:Y:S05]  /*73c0*/  BSYNC B1 ;  /* 0x0000000000017941 */ /* 0x000fea0003800000 */
.L_x_84:
        /* <DEDUP_REMOVED lines=9> */
.L_x_87:
[----:B------:R-:W-:Y:S05]  /*7460*/  BSYNC B1 ;  /* 0x0000000000017941 */ /* 0x000fea0003800000 */
.L_x_86:
[----:B-----5:R-:W-:Y:S01]  /*7470*/  IMAD.U32 R0, R203, 0x10000, RZ ;  /* 0x00010000cb007824 */ /* 0x020fe200078e00ff */
[----:B------:R-:W-:Y:S01]  /*7480*/  BSSY B1, `(.L_x_88) ;  /* 0x000000a000017945 */ /* 0x000fe20003800000 */
[----:B------:R-:W-:Y:S02]  /*7490*/  @P5 IMAD.MOV.U32 R6, RZ, RZ, R214 ;  /* 0x000000ffff065224 */ /* 0x000fe400078e00d6 */
[----:B------:R-:W-:Y:S01]  /*74a0*/  FMUL R5, R0, R23 ;  /* 0x0000001700057220 */ /* 0x000fe20000400000 */
[----:B------:R-:W-:-:S03]  /*74b0*/  @P5 IMAD.MOV.U32 R7, RZ, RZ, R177 ;  /* 0x000000ffff075224 */ /* 0x000fc600078e00b1 */
[----:B------:R-:W-:-:S05]  /*74c0*/  FFMA R5, R152, R192, R5 ;  /* 0x000000c098057223 */ /* 0x000fca0000000005 */
[----:B------:R-:W-:-:S05]  /*74d0*/  F2FP.BF16.F32.PACK_AB R5, RZ, R5 ;  /* 0x00000005ff05723e */ /* 0x000fca00000010ff */
[----:B------:R0:W-:Y:S01]  /*74e0*/  @P5 STG.E.U16 desc[UR40][R6.64+0x20], R5 ;  /* 0x0000200506005986 */ /* 0x0001e2000c101528 */
[----:B------:R-:W-:-:S13]  /*74f0*/  ISETP.GT.AND P5, PT, R4, 0x11, P2 ;  /* 0x000000110400780c */ /* 0x000fda00017a4270 */
[----:B0-----:R-:W-:Y:S05]  /*7500*/  @!P5 BRA `(.L_x_89) ;  /* 0x000000000004d947 */ /* 0x001fea0003800000 */
[----:B------:R0:W5:Y:S02]  /*7510*/  LDG.E.LTC128B.U16 R203, desc[UR40][R208.64+0x22] ;  /* 0x00002228d0cb7981 */ /* 0x000164000c1e1520 */
.L_x_89:
[----:B------:R-:W-:Y:S05]  /*7520*/  BSYNC B1 ;  /* 0x0000000000017941 */ /* 0x000fea0003800000 */
.L_x_88:
[----:B-----5:R-:W-:Y:S01]  /*7530*/  IMAD.U32 R0, R203, 0x10000, RZ ;  /* 0x00010000cb007824 */ /* 0x020fe200078e00ff */
[----:B------:R-:W-:Y:S01]  /*7540*/  @P5 MOV R7, R177 ;  /* 0x000000b100075202 */ /* 0x000fe20000000f00 */
[----:B------:R-:W-:Y:S01]  /*7550*/  @P5 IMAD.MOV.U32 R6, RZ, RZ, R214 ;  /* 0x000000ffff065224 */ /* 0x000fe200078e00d6 */
[----:B------:R-:W-:Y:S01]  /*7560*/  BSSY B1, `(.L_x_90) ;  /* 0x0000008000017945 */ /* 0x000fe20003800000 */
[----:B------:R-:W-:-:S04]  /*7570*/  FMUL R0, R0, R23 ;  /* 0x0000001700007220 */ /* 0x000fc80000400000 */
[----:B------:R-:W-:-:S05]  /*7580*/  FFMA R0, R153, R192, R0 ;  /* 0x000000c099007223 */ /* 0x000fca0000000000 */
[----:B------:R-:W-:-:S05]  /*7590*/  F2FP.BF16.F32.PACK_AB R0, RZ, R0 ;  /* 0x00000000ff00723e */ /* 0x000fca00000010ff */
[----:B------:R0:W-:Y:S01]  /*75a0*/  @P5 STG.E.U16 desc[UR40][R6.64+0x22], R0 ;  /* 0x0000220006005986 */ /* 0x0001e2000c101528 */
[----:B------:R-:W-:-:S13]  /*75b0*/  ISETP.GT.AND P5, PT, R4, 0x10, P6 ;  /* 0x000000100400780c */ /* 0x000fda00037a4270 */
[----:B0-----:R-:W-:Y:S05]  /*75c0*/  @!P5 BRA `(.L_x_91) ;  /* 0x000000000004d947 */ /* 0x001fea0003800000 */
[----:B------:R0:W5:Y:S02]  /*75d0*/  LDG.E.LTC128B.U16 R203, desc[UR40][R190.64+0x20] ;  /* 0x00002028becb7981 */ /* 0x000164000c1e1520 */
.L_x_91:
[----:B------:R-:W-:Y:S05]  /*75e0*/  BSYNC B1 ;  /* 0x0000000000017941 */ /* 0x000fea0003800000 */
.L_x_90:
        /* <DEDUP_REMOVED lines=11> */
.L_x_93:
[----:B------:R-:W-:Y:S05]  /*76a0*/  BSYNC B1 ;  /* 0x0000000000017941 */ /* 0x000fea0003800000 */
.L_x_92:
        /* <DEDUP_REMOVED lines=11> */
.L_x_95:
[----:B------:R-:W-:Y:S05]  /*7760*/  BSYNC B1 ;  /* 0x0000000000017941 */ /* 0x000fea0003800000 */
.L_x_94:
        /* <DEDUP_REMOVED lines=8> */
[----:B------:R-:W-:-:S13]  /*77f0*/  ISETP.GT.AND P5, PT, R4, 0x19, P2 ;  /* 0x000000190400780c */ /* 0x000fda00017a4270 */
[----:B0-----:R-:W-:Y:S05]  /*7800*/  @!P5 BRA `(.L_x_97) ;  /* 0x000000000004d947 */ /* 0x001fea0003800000 */
[----:B------:R0:W5:Y:S02]  /*7810*/  LDG.E.LTC128B.U16 R203, desc[UR40][R208.64+0x32] ;  /* 0x00003228d0cb7981 */ /* 0x000164000c1e1520 */
.L_x_97:
[----:B------:R-:W-:Y:S05]  /*7820*/  BSYNC B1 ;  /* 0x0000000000017941 */ /* 0x000fea0003800000 */
.L_x_96:
        /* <DEDUP_REMOVED lines=11> */
.L_x_99:
[----:B------:R-:W-:Y:S05]  /*78e0*/  BSYNC B1 ;  /* 0x0000000000017941 */ /* 0x000fea0003800000 */
.L_x_98:
        /* <DEDUP_REMOVED lines=11> */
.L_x_101:
[----:B------:R-:W-:Y:S05]  /*79a0*/  BSYNC B1 ;  /* 0x0000000000017941 */ /* 0x000fea0003800000 */
.L_x_100:
[----:B-----5:R-:W-:Y:S02]  /*79b0*/  IMAD.U32 R0, R203, 0x10000, RZ ;  /* 0x00010000cb007824 */ /* 0x020fe400078e00ff */
[----:B------:R-:W-:Y:S02]  /*79c0*/  @P5 IMAD.MOV.U32 R6, RZ, RZ, R178 ;  /* 0x000000ffff065224 */ /* 0x000fe400078e00b2 */
[----:B------:R-:W-:Y:S01]  /*79d0*/  FMUL R0, R0, R23 ;  /* 0x0000001700007220 */ /* 0x000fe20000400000 */
[----:B------:R-:W-:-:S03]  /*79e0*/  @P5 IMAD.MOV.U32 R7, RZ, RZ, R179 ;  /* 0x000000ffff075224 */ /* 0x000fc600078e00b3 */
[----:B------:R-:W-:-:S05]  /*79f0*/  FFMA R0, R159, R192, R0 ;  /* 0x000000c09f007223 */ /* 0x000fca0000000000 */
[----:B------:R-:W-:-:S04]  /*7a00*/  F2FP.BF16.F32.PACK_AB R0, RZ, R0 ;  /* 0x00000000ff00723e */ /* 0x000fc800000010ff */
[----:B------:R-:W-:-:S05]  /*7a10*/  PRMT R10, R0, 0x7610, R10 ;  /* 0x00007610000a7816 */ /* 0x000fca000000000a */
[----:B------:R0:W-:Y:S01]  /*7a20*/  @P5 STG.E.U16 desc[UR40][R6.64+0x32], R10 ;  /* 0x0000320a06005986 */ /* 0x0001e2000c101528 */
[----:B------:R-:W-:-:S13]  /*7a30*/  ISETP.GT.AND P5, PT, R4, 0x10, P1 ;  /* 0x000000100400780c */ /* 0x000fda0000fa4270 */
[----:B------:R-:W2:Y:S01]  /*7a40*/  @P5 LDG.E.LTC128B.U16 R203, desc[UR40][R182.64+0x20] ;  /* 0x00002028b6cb5981 */ /* 0x000ea2000c1e1520 */
[----:B------:R-:W-:Y:S01]  /*7a50*/  BSSY B1, `(.L_x_102) ;  /* 0x0000009000017945 */ /* 0x000fe20003800000 */
[----:B--2---:R-:W-:-:S04]  /*7a60*/  IMAD.U32 R0, R203, 0x10000, RZ ;  /* 0x00010000cb007824 */ /* 0x004fc800078e00ff */
[----:B------:R-:W-:-:S04]  /*7a70*/  FMUL R5, R0, R23 ;  /* 0x0000001700057220 */ /* 0x000fc80000400000 */
[----:B------:R-:W-:-:S05]  /*7a80*/  FFMA R5, R144, R192, R5 ;  /* 0x000000c090057223 */ /* 0x000fca0000000005 */
[----:B------:R-:W-:-:S05]  /*7a90*/  F2FP.BF16.F32.PACK_AB R5, RZ, R5 ;  /* 0x00000005ff05723e */ /* 0x000fca00000010ff */
[----:B------:R0:W-:Y:S01]  /*7aa0*/  @P5 STG.E.U16 desc[UR40][R2.64+0x20], R5 ;  /* 0x0000200502005986 */ /* 0x0001e2000c101528 */
[----:B------:R-:W-:-:S13]  /*7ab0*/  ISETP.GT.AND P5, PT, R4, 0x11, P1 ;  /* 0x000000110400780c */ /* 0x000fda0000fa4270 */
[----:B0-----:R-:W-:Y:S05]  /*7ac0*/  @!P5 BRA `(.L_x_103) ;  /* 0x000000000004d947 */ /* 0x001fea0003800000 */
[----:B------:R0:W5:Y:S02]  /*7ad0*/  LDG.E.LTC128B.U16 R203, desc[UR40][R182.64+0x22] ;  /* 0x00002228b6cb7981 */ /* 0x000164000c1e1520 */
.L_x_103:
[----:B------:R-:W-:Y:S05]  /*7ae0*/  BSYNC B1 ;  /* 0x0000000000017941 */ /* 0x000fea0003800000 */
.L_x_102:
[----:B-----5:R-:W-:Y:S01]  /*7af0*/  IMAD.U32 R0, R203, 0x10000, RZ ;  /* 0x00010000cb007824 */ /* 0x020fe200078e00ff */
[----:B------:R-:W-:Y:S03]  /*7b00*/  BSSY B1, `(.L_x_104) ;  /* 0x0000008000017945 */ /* 0x000fe60003800000 */
[----:B------:R-:W-:-:S04]  /*7b10*/  FMUL R0, R0, R23 ;  /* 0x0000001700007220 */ /* 0x000fc80000400000 */
[----:B------:R-:W-:-:S05]  /*7b20*/  FFMA R0, R145, R192, R0 ;  /* 0x000000c091007223 */ /* 0x000fca0000000000 */
[----:B------:R-:W-:-:S05]  /*7b30*/  F2FP.BF16.F32.PACK_AB R0, RZ, R0 ;  /* 0x00000000ff00723e */ /* 0x000fca00000010ff */
[----:B------:R2:W-:Y:S01]  /*7b40*/  @P5 STG.E.U16 desc[UR40][R2.64+0x22], R0 ;  /* 0x0000220002005986 */ /* 0x0005e2000c101528 */
[----:B------:R-:W-:-:S13]  /*7b50*/  ISETP.GT.AND P5, PT, R4, 0x10, P0 ;  /* 0x000000100400780c */ /* 0x000fda00007a4270 */
[----:B--2---:R-:W-:Y:S05]  /*7b60*/  @!P5 BRA `(.L_x_105) ;  /* 0x000000000004d947 */ /* 0x004fea0003800000 */
[----:B------:R2:W5:Y:S02]  /*7b70*/  LDG.E.LTC128B.U16 R203, desc[UR40][R198.64+0x20] ;  /* 0x00002028c6cb7981 */ /* 0x000564000c1e1520 */
.L_x_105:
[----:B------:R-:W-:Y:S05]  /*7b80*/  BSYNC B1 ;  /* 0x0000000000017941 */ /* 0x000fea0003800000 */
.L_x_104:
        /* <DEDUP_REMOVED lines=9> */
.L_x_107:
[----:B------:R-:W-:Y:S05]  /*7c20*/  BSYNC B1 ;  /* 0x0000000000017941 */ /* 0x000fea0003800000 */
.L_x_106:
        /* <DEDUP_REMOVED lines=9> */
.L_x_109:
[----:B------:R-:W-:Y:S05]  /*7cc0*/  BSYNC B1 ;  /* 0x0000000000017941 */ /* 0x000fea0003800000 */
.L_x_108:
        /* <DEDUP_REMOVED lines=9> */
.L_x_111:
[----:B------:R-:W-:Y:S05]  /*7d60*/  BSYNC B1 ;  /* 0x0000000000017941 */ /* 0x000fea0003800000 */
.L_x_110:
        /* <DEDUP_REMOVED lines=9> */
.L_x_113:
[----:B------:R-:W-:Y:S05]  /*7e00*/  BSYNC B1 ;  /* 0x0000000000017941 */ /* 0x000fea0003800000 */
.L_x_112:
        /* <DEDUP_REMOVED lines=11> */
.L_x_115:
[----:B------:R-:W-:Y:S05]  /*7ec0*/  BSYNC B1 ;  /* 0x0000000000017941 */ /* 0x000fea0003800000 */
.L_x_114:
        /* <DEDUP_REMOVED lines=11> */
.L_x_117:
[----:B------:R-:W-:Y:S05]  /*7f80*/  BSYNC B1 ;  /* 0x0000000000017941 */ /* 0x000fea0003800000 */
.L_x_116:
        /* <DEDUP_REMOVED lines=9> */
.L_x_119:
[----:B------:R-:W-:Y:S05]  /*8020*/  BSYNC B1 ;  /* 0x0000000000017941 */ /* 0x000fea0003800000 */
.L_x_118:
        /* <DEDUP_REMOVED lines=9> */
.L_x_121:
[----:B------:R-:W-:Y:S05]  /*80c0*/  BSYNC B1 ;  /* 0x0000000000017941 */ /* 0x000fea0003800000 */
.L_x_120:
        /* <DEDUP_REMOVED lines=9> */
.L_x_123:
[----:B------:R-:W-:Y:S05]  /*8160*/  BSYNC B1 ;  /* 0x0000000000017941 */ /* 0x000fea0003800000 */
.L_x_122:
        /* <DEDUP_REMOVED lines=9> */
.L_x_125:
[----:B------:R-:W-:Y:S05]  /*8200*/  BSYNC B1 ;  /* 0x0000000000017941 */ /* 0x000fea0003800000 */
.L_x_124:
        /* <DEDUP_REMOVED lines=9> */
.L_x_127:
[----:B------:R-:W-:Y:S05]  /*82a0*/  BSYNC B1 ;  /* 0x0000000000017941 */ /* 0x000fea0003800000 */
.L_x_126:
        /* <DEDUP_REMOVED lines=9> */
.L_x_129:
[----:B------:R-:W-:Y:S05]  /*8340*/  BSYNC B1 ;  /* 0x0000000000017941 */ /* 0x000fea0003800000 */
.L_x_128:
        /* <DEDUP_REMOVED lines=9> */
.L_x_131:
[----:B------:R-:W-:Y:S05]  /*83e0*/  BSYNC B1 ;  /* 0x0000000000017941 */ /* 0x000fea0003800000 */
.L_x_130:
        /* <DEDUP_REMOVED lines=9> */
.L_x_133:
[----:B------:R-:W-:Y:S05]  /*8480*/  BSYNC B1 ;  /* 0x0000000000017941 */ /* 0x000fea0003800000 */
.L_x_132:
        /* <DEDUP_REMOVED lines=11> */
.L_x_135:
[----:B------:R-:W-:Y:S05]  /*8540*/  BSYNC B1 ;  /* 0x0000000000017941 */ /* 0x000fea0003800000 */
.L_x_134:
        /* <DEDUP_REMOVED lines=11> */
.L_x_137:
[----:B------:R-:W-:Y:S05]  /*8600*/  BSYNC B1 ;  /* 0x0000000000017941 */ /* 0x000fea0003800000 */
.L_x_136:
        /* <DEDUP_REMOVED lines=11> */
.L_x_139:
[----:B------:R-:W-:Y:S05]  /*86c0*/  BSYNC B1 ;  /* 0x0000000000017941 */ /* 0x000fea0003800000 */
.L_x_138:
        /* <DEDUP_REMOVED lines=11> */
.L_x_141:
[----:B------:R-:W-:Y:S05]  /*8780*/  BSYNC B1 ;  /* 0x0000000000017941 */ /* 0x000fea0003800000 */
.L_x_140:
        /* <DEDUP_REMOVED lines=11> */
.L_x_143:
[----:B------:R-:W-:Y:S05]  /*8840*/  BSYNC B1 ;  /* 0x0000000000017941 */ /* 0x000fea0003800000 */
.L_x_142:
        /* <DEDUP_REMOVED lines=11> */
.L_x_145:
[----:B------:R-:W-:Y:S05]  /*8900*/  BSYNC B1 ;  /* 0x0000000000017941 */ /* 0x000fea0003800000 */
.L_x_144:
        /* <DEDUP_REMOVED lines=11> */
.L_x_147:
[----:B------:R-:W-:Y:S05]  /*89c0*/  BSYNC B1 ;  /* 0x0000000000017941 */ /* 0x000fea0003800000 */
.L_x_146:
        /* <DEDUP_REMOVED lines=11> */
.L_x_149:
[----:B------:R-:W-:Y:S05]  /*8a80*/  BSYNC B1 ;  /* 0x0000000000017941 */ /* 0x000fea0003800000 */
.L_x_148:
        /* <DEDUP_REMOVED lines=9> */
.L_x_151:
[----:B------:R-:W-:Y:S05]  /*8b20*/  BSYNC B1 ;  /* 0x0000000000017941 */ /* 0x000fea0003800000 */
.L_x_150:
        /* <DEDUP_REMOVED lines=9> */
.L_x_153:
[----:B------:R-:W-:Y:S05]  /*8bc0*/  BSYNC B1 ;  /* 0x0000000000017941 */ /* 0x000fea0003800000 */
.L_x_152:
        /* <DEDUP_REMOVED lines=11> */
.L_x_155:
[----:B------:R-:W-:Y:S05]  /*8c80*/  BSYNC B1 ;  /* 0x0000000000017941 */ /* 0x000fea0003800000 */
.L_x_154:
        /* <DEDUP_REMOVED lines=11> */
.L_x_157:
[----:B------:R-:W-:Y:S05]  /*8d40*/  BSYNC B1 ;  /* 0x0000000000017941 */ /* 0x000fea0003800000 */
.L_x_156:
        /* <DEDUP_REMOVED lines=9> */
.L_x_159:
[----:B------:R-:W-:Y:S05]  /*8de0*/  BSYNC B1 ;  /* 0x0000000000017941 */ /* 0x000fea0003800000 */
.L_x_158:
        /* <DEDUP_REMOVED lines=9> */
.L_x_161:
[----:B------:R-:W-:Y:S05]  /*8e80*/  BSYNC B1 ;  /* 0x0000000000017941 */ /* 0x000fea0003800000 */
.L_x_160:
        /* <DEDUP_REMOVED lines=11> */
.L_x_163:
[----:B------:R-:W-:Y:S05]  /*8f40*/  BSYNC B1 ;  /* 0x0000000000017941 */ /* 0x000fea0003800000 */
.L_x_162:
        /* <DEDUP_REMOVED lines=11> */
.L_x_165:
[----:B------:R-:W-:Y:S05]  /*9000*/  BSYNC B1 ;  /* 0x0000000000017941 */ /* 0x000fea0003800000 */
.L_x_164:
        /* <DEDUP_REMOVED lines=9> */
.L_x_167:
[----:B------:R-:W-:Y:S05]  /*90a0*/  BSYNC B1 ;  /* 0x0000000000017941 */ /* 0x000fea0003800000 */
.L_x_166:
        /* <DEDUP_REMOVED lines=9> */
.L_x_169:
[----:B------:R-:W-:Y:S05]  /*9140*/  BSYNC B1 ;  /* 0x0000000000017941 */ /* 0x000fea0003800000 */
.L_x_168:
        /* <DEDUP_REMOVED lines=9> */
.L_x_171:
[----:B------:R-:W-:Y:S05]  /*91e0*/  BSYNC B1 ;  /* 0x0000000000017941 */ /* 0x000fea0003800000 */
.L_x_170:
        /* <DEDUP_REMOVED lines=9> */
.L_x_173:
[----:B------:R-:W-:Y:S05]  /*9280*/  BSYNC B1 ;  /* 0x0000000000017941 */ /* 0x000fea0003800000 */
.L_x_172:
        /* <DEDUP_REMOVED lines=9> */
.L_x_175:
[----:B------:R-:W-:Y:S05]  /*9320*/  BSYNC B1 ;  /* 0x0000000000017941 */ /* 0x000fea0003800000 */
.L_x_174:
        /* <DEDUP_REMOVED lines=9> */
.L_x_177:
[----:B------:R-:W-:Y:S05]  /*93c0*/  BSYNC B1 ;  /* 0x0000000000017941 */ /* 0x000fea0003800000 */
.L_x_176:
        /* <DEDUP_REMOVED lines=9> */
.L_x_179:
[----:B------:R-:W-:Y:S05]  /*9460*/  BSYNC B1 ;  /* 0x0000000000017941 */ /* 0x000fea0003800000 */
.L_x_178:
        /* <DEDUP_REMOVED lines=9> */
.L_x_181:
[----:B------:R-:W-:Y:S05]  /*9500*/  BSYNC B1 ;  /* 0x0000000000017941 */ /* 0x000fea0003800000 */
.L_x_180:
        /* <DEDUP_REMOVED lines=11> */
.L_x_183:
[----:B------:R-:W-:Y:S05]  /*95c0*/  BSYNC B1 ;  /* 0x0000000000017941 */ /* 0x000fea0003800000 */
.L_x_182:
        /* <DEDUP_REMOVED lines=11> */
.L_x_185:
[----:B------:R-:W-:Y:S05]  /*9680*/  BSYNC B1 ;  /* 0x0000000000017941 */ /* 0x000fea0003800000 */
.L_x_184:
        /* <DEDUP_REMOVED lines=11> */
.L_x_187:
[----:B------:R-:W-:Y:S05]  /*9740*/  BSYNC B1 ;  /* 0x0000000000017941 */ /* 0x000fea0003800000 */
.L_x_186:
        /* <DEDUP_REMOVED lines=11> */
.L_x_189:
[----:B------:R-:W-:Y:S05]  /*9800*/  BSYNC B1 ;  /* 0x0000000000017941 */ /* 0x000fea0003800000 */
.L_x_188:
        /* <DEDUP_REMOVED lines=11> */
.L_x_191:
[----:B------:R-:W-:Y:S05]  /*98c0*/  BSYNC B1 ;  /* 0x0000000000017941 */ /* 0x000fea0003800000 */
.L_x_190:
        /* <DEDUP_REMOVED lines=11> */
.L_x_193:
[----:B------:R-:W-:Y:S05]  /*9980*/  BSYNC B1 ;  /* 0x0000000000017941 */ /* 0x000fea0003800000 */
.L_x_192:
        /* <DEDUP_REMOVED lines=11> */
.L_x_195:
[----:B------:R-:W-:Y:S05]  /*9a40*/  BSYNC B1 ;  /* 0x0000000000017941 */ /* 0x000fea0003800000 */
.L_x_194:
        /* <DEDUP_REMOVED lines=11> */
.L_x_197:
[----:B------:R-:W-:Y:S05]  /*9b00*/  BSYNC B1 ;  /* 0x0000000000017941 */ /* 0x000fea0003800000 */
.L_x_196:
        /* <DEDUP_REMOVED lines=9> */
.L_x_199:
[----:B------:R-:W-:Y:S05]  /*9ba0*/  BSYNC B1 ;  /* 0x0000000000017941 */ /* 0x000fea0003800000 */
.L_x_198:
        /* <DEDUP_REMOVED lines=9> */
.L_x_201:
[----:B------:R-:W-:Y:S05]  /*9c40*/  BSYNC B1 ;  /* 0x0000000000017941 */ /* 0x000fea0003800000 */
.L_x_200:
        /* <DEDUP_REMOVED lines=11> */
.L_x_203:
[----:B------:R-:W-:Y:S05]  /*9d00*/  BSYNC B1 ;  /* 0x0000000000017941 */ /* 0x000fea0003800000 */
.L_x_202:
        /* <DEDUP_REMOVED lines=11> */
.L_x_205:
[----:B------:R-:W-:Y:S05]  /*9dc0*/  BSYNC B1 ;  /* 0x0000000000017941 */ /* 0x000fea0003800000 */
.L_x_204:
        /* <DEDUP_REMOVED lines=9> */
.L_x_207:
[----:B------:R-:W-:Y:S05]  /*9e60*/  BSYNC B1 ;  /* 0x0000000000017941 */ /* 0x000fea0003800000 */
.L_x_206:
        /* <DEDUP_REMOVED lines=9> */
.L_x_209:
[----:B------:R-:W-:Y:S05]  /*9f00*/  BSYNC B1 ;  /* 0x0000000000017941 */ /* 0x000fea0003800000 */
.L_x_208:
        /* <DEDUP_REMOVED lines=11> */
.L_x_211:
[----:B------:R-:W-:Y:S05]  /*9fc0*/  BSYNC B1 ;  /* 0x0000000000017941 */ /* 0x000fea0003800000 */
.L_x_210:
        /* <DEDUP_REMOVED lines=11> */
.L_x_213:
[----:B------:R-:W-:Y:S05]  /*a080*/  BSYNC B1 ;  /* 0x0000000000017941 */ /* 0x000fea0003800000 */
.L_x_212:
        /* <DEDUP_REMOVED lines=9> */
.L_x_215:
[----:B------:R-:W-:Y:S05]  /*a120*/  BSYNC B1 ;  /* 0x0000000000017941 */ /* 0x000fea0003800000 */
.L_x_214:
        /* <DEDUP_REMOVED lines=9> */
.L_x_217:
[----:B------:R-:W-:Y:S05]  /*a1c0*/  BSYNC B1 ;  /* 0x0000000000017941 */ /* 0x000fea0003800000 */
.L_x_216:
        /* <DEDUP_REMOVED lines=9> */
.L_x_219:
[----:B------:R-:W-:Y:S05]  /*a260*/  BSYNC B1 ;  /* 0x0000000000017941 */ /* 0x000fea0003800000 */
.L_x_218:
        /* <DEDUP_REMOVED lines=9> */
.L_x_221:
[----:B------:R-:W-:Y:S05]  /*a300*/  BSYNC B1 ;  /* 0x0000000000017941 */ /* 0x000fea0003800000 */
.L_x_220:
        /* <DEDUP_REMOVED lines=9> */
.L_x_223:
[----:B------:R-:W-:Y:S05]  /*a3a0*/  BSYNC B1 ;  /* 0x0000000000017941 */ /* 0x000fea0003800000 */
.L_x_222:
        /* <DEDUP_REMOVED lines=9> */
.L_x_225:
[----:B------:R-:W-:Y:S05]  /*a440*/  BSYNC B1 ;  /* 0x0000000000017941 */ /* 0x000fea0003800000 */
.L_x_224:
        /* <DEDUP_REMOVED lines=9> */
.L_x_227:
[----:B------:R-:W-:Y:S05]  /*a4e0*/  BSYNC B1 ;  /* 0x0000000000017941 */ /* 0x000fea0003800000 */
.L_x_226:
        /* <DEDUP_REMOVED lines=9> */
.L_x_229:
[----:B------:R-:W-:Y:S05]  /*a580*/  BSYNC B1 ;  /* 0x0000000000017941 */ /* 0x000fea0003800000 */
.L_x_228:
        /* <DEDUP_REMOVED lines=11> */
.L_x_231:
[----:B------:R-:W-:Y:S05]  /*a640*/  BSYNC B1 ;  /* 0x0000000000017941 */ /* 0x000fea0003800000 */
.L_x_230:
        /* <DEDUP_REMOVED lines=11> */
.L_x_233:
[----:B------:R-:W-:Y:S05]  /*a700*/  BSYNC B1 ;  /* 0x0000000000017941 */ /* 0x000fea0003800000 */
.L_x_232:
        /* <DEDUP_REMOVED lines=11> */
.L_x_235:
[----:B------:R-:W-:Y:S05]  /*a7c0*/  BSYNC B1 ;  /* 0x0000000000017941 */ /* 0x000fea0003800000 */
.L_x_234:
        /* <DEDUP_REMOVED lines=11> */
.L_x_237:
[----:B------:R-:W-:Y:S05]  /*a880*/  BSYNC B1 ;  /* 0x0000000000017941 */ /* 0x000fea0003800000 */
.L_x_236:
        /* <DEDUP_REMOVED lines=11> */
.L_x_239:
[----:B------:R-:W-:Y:S05]  /*a940*/  BSYNC B1 ;  /* 0x0000000000017941 */ /* 0x000fea0003800000 */
.L_x_238:
        /* <DEDUP_REMOVED lines=11> */
.L_x_241:
[----:B------:R-:W-:Y:S05]  /*aa00*/  BSYNC B1 ;  /* 0x0000000000017941 */ /* 0x000fea0003800000 */
.L_x_240:
        /* <DEDUP_REMOVED lines=11> */
.L_x_243:
[----:B------:R-:W-:Y:S05]  /*aac0*/  BSYNC B1 ;  /* 0x0000000000017941 */ /* 0x000fea0003800000 */
.L_x_242:
        /* <DEDUP_REMOVED lines=11> */
.L_x_245:
[----:B------:R-:W-:Y:S05]  /*ab80*/  BSYNC B1 ;  /* 0x0000000000017941 */ /* 0x000fea0003800000 */
.L_x_244:
        /* <DEDUP_REMOVED lines=9> */
.L_x_247:
[----:B------:R-:W-:Y:S05]  /*ac20*/  BSYNC B1 ;  /* 0x0000000000017941 */ /* 0x000fea0003800000 */
.L_x_246:
        /* <DEDUP_REMOVED lines=9> */
.L_x_249:
[----:B------:R-:W-:Y:S05]  /*acc0*/  BSYNC B1 ;  /* 0x0000000000017941 */ /* 0x000fea0003800000 */
.L_x_248:
        /* <DEDUP_REMOVED lines=11> */
.L_x_251:
[----:B------:R-:W-:Y:S05]  /*ad80*/  BSYNC B1 ;  /* 0x0000000000017941 */ /* 0x000fea0003800000 */
.L_x_250:
        /* <DEDUP_REMOVED lines=11> */
.L_x_253:
[----:B------:R-:W-:Y:S05]  /*ae40*/  BSYNC B1 ;  /* 0x0000000000017941 */ /* 0x000fea0003800000 */
.L_x_252:
        /* <DEDUP_REMOVED lines=9> */
.L_x_255:
[----:B------:R-:W-:Y:S05]  /*aee0*/  BSYNC B1 ;  /* 0x0000000000017941 */ /* 0x000fea0003800000 */
.L_x_254:
        /* <DEDUP_REMOVED lines=9> */
.L_x_257:
[----:B------:R-:W-:Y:S05]  /*af80*/  BSYNC B1 ;  /* 0x0000000000017941 */ /* 0x000fea0003800000 */
.L_x_256:
        /* <DEDUP_REMOVED lines=11> */
.L_x_259:
[----:B------:R-:W-:Y:S05]  /*b040*/  BSYNC B1 ;  /* 0x0000000000017941 */ /* 0x000fea0003800000 */
.L_x_258:
        /* <DEDUP_REMOVED lines=11> */
.L_x_261:
[----:B------:R-:W-:Y:S05]  /*b100*/  BSYNC B1 ;  /* 0x0000000000017941 */ /* 0x000fea0003800000 */
.L_x_260:
        /* <DEDUP_REMOVED lines=9> */
.L_x_263:
[----:B------:R-:W-:Y:S05]  /*b1a0*/  BSYNC B1 ;  /* 0x0000000000017941 */ /* 0x000fea0003800000 */
.L_x_262:
        /* <DEDUP_REMOVED lines=9> */
.L_x_265:
[----:B------:R-:W-:Y:S05]  /*b240*/  BSYNC B1 ;  /* 0x0000000000017941 */ /* 0x000fea0003800000 */
.L_x_264:
        /* <DEDUP_REMOVED lines=9> */
.L_x_267:
[----:B------:R-:W-:Y:S05]  /*b2e0*/  BSYNC B1 ;  /* 0x0000000000017941 */ /* 0x000fea0003800000 */
.L_x_266:
        /* <DEDUP_REMOVED lines=9> */
.L_x_269:
[----:B------:R-:W-:Y:S05]  /*b380*/  BSYNC B1 ;  /* 0x0000000000017941 */ /* 0x000fea0003800000 */
.L_x_268:
        /* <DEDUP_REMOVED lines=9> */
.L_x_271:
[----:B------:R-:W-:Y:S05]  /*b420*/  BSYNC B1 ;  /* 0x0000000000017941 */ /* 0x000fea0003800000 */
.L_x_270:
        /* <DEDUP_REMOVED lines=9> */
.L_x_273:
[----:B------:R-:W-:Y:S05]  /*b4c0*/  BSYNC B1 ;  /* 0x0000000000017941 */ /* 0x000fea0003800000 */
.L_x_272:
        /* <DEDUP_REMOVED lines=9> */
.L_x_275:
[----:B------:R-:W-:Y:S05]  /*b560*/  BSYNC B1 ;  /* 0x0000000000017941 */ /* 0x000fea0003800000 */
.L_x_274:
        /* <DEDUP_REMOVED lines=9> */
.L_x_277:
[----:B------:R-:W-:Y:S05]  /*b600*/  BSYNC B1 ;  /* 0x0000000000017941 */ /* 0x000fea0003800000 */
.L_x_276:
        /* <DEDUP_REMOVED lines=11> */
.L_x_279:
[----:B------:R-:W-:Y:S05]  /*b6c0*/  BSYNC B1 ;  /* 0x0000000000017941 */ /* 0x000fea0003800000 */
.L_x_278:
        /* <DEDUP_REMOVED lines=11> */
.L_x_281:
[----:B------:R-:W-:Y:S05]  /*b780*/  BSYNC B1 ;  /* 0x0000000000017941 */ /* 0x000fea0003800000 */
.L_x_280:
        /* <DEDUP_REMOVED lines=11> */
.L_x_283:
[----:B------:R-:W-:Y:S05]  /*b840*/  BSYNC B1 ;  /* 0x0000000000017941 */ /* 0x000fea0003800000 */
.L_x_282:
        /* <DEDUP_REMOVED lines=11> */
.L_x_285:
[----:B------:R-:W-:Y:S05]  /*b900*/  BSYNC B1 ;  /* 0x0000000000017941 */ /* 0x000fea0003800000 */
.L_x_284:
        /* <DEDUP_REMOVED lines=11> */
.L_x_287:
[----:B------:R-:W-:Y:S05]  /*b9c0*/  BSYNC B1 ;  /* 0x0000000000017941 */ /* 0x000fea0003800000 */
.L_x_286:
        /* <DEDUP_REMOVED lines=11> */
.L_x_289:
[----:B------:R-:W-:Y:S05]  /*ba80*/  BSYNC B1 ;  /* 0x0000000000017941 */ /* 0x000fea0003800000 */
.L_x_288:
        /* <DEDUP_REMOVED lines=11> */
.L_x_291:
[----:B------:R-:W-:Y:S05]  /*bb40*/  BSYNC B1 ;  /* 0x0000000000017941 */ /* 0x000fea0003800000 */
.L_x_290:
        /* <DEDUP_REMOVED lines=11> */
.L_x_293:
[----:B------:R-:W-:Y:S05]  /*bc00*/  BSYNC B1 ;  /* 0x0000000000017941 */ /* 0x000fea0003800000 */
.L_x_292:
        /* <DEDUP_REMOVED lines=9> */
.L_x_295:
[----:B------:R-:W-:Y:S05]  /*bca0*/  BSYNC B1 ;  /* 0x0000000000017941 */ /* 0x000fea0003800000 */
.L_x_294:
        /* <DEDUP_REMOVED lines=9> */
.L_x_297:
[----:B------:R-:W-:Y:S05]  /*bd40*/  BSYNC B1 ;  /* 0x0000000000017941 */ /* 0x000fea0003800000 */
.L_x_296:
        /* <DEDUP_REMOVED lines=11> */
.L_x_299:
[----:B------:R-:W-:Y:S05]  /*be00*/  BSYNC B1 ;  /* 0x0000000000017941 */ /* 0x000fea0003800000 */
.L_x_298:
        /* <DEDUP_REMOVED lines=11> */
.L_x_301:
[----:B------:R-:W-:Y:S05]  /*bec0*/  BSYNC B1 ;  /* 0x0000000000017941 */ /* 0x000fea0003800000 */
.L_x_300:
        /* <DEDUP_REMOVED lines=9> */
.L_x_303:
[----:B------:R-:W-:Y:S05]  /*bf60*/  BSYNC B1 ;  /* 0x0000000000017941 */ /* 0x000fea0003800000 */
.L_x_302:
        /* <DEDUP_REMOVED lines=9> */
.L_x_305:
[----:B------:R-:W-:Y:S05]  /*c000*/  BSYNC B1 ;  /* 0x0000000000017941 */ /* 0x000fea0003800000 */
.L_x_304:
        /* <DEDUP_REMOVED lines=11> */
.L_x_307:
[----:B------:R-:W-:Y:S05]  /*c0c0*/  BSYNC B1 ;  /* 0x0000000000017941 */ /* 0x000fea0003800000 */
.L_x_306:
        /* <DEDUP_REMOVED lines=11> */
.L_x_309:
[----:B------:R-:W-:Y:S05]  /*c180*/  BSYNC B1 ;  /* 0x0000000000017941 */ /* 0x000fea0003800000 */
.L_x_308:
        /* <DEDUP_REMOVED lines=9> */
.L_x_311:
[----:B------:R-:W-:Y:S05]  /*c220*/  BSYNC B1 ;  /* 0x0000000000017941 */ /* 0x000fea0003800000 */
.L_x_310:
        /* <DEDUP_REMOVED lines=9> */
.L_x_313:
[----:B------:R-:W-:Y:S05]  /*c2c0*/  BSYNC B1 ;  /* 0x0000000000017941 */ /* 0x000fea0003800000 */
.L_x_312:
        /* <DEDUP_REMOVED lines=9> */
.L_x_315:
[----:B------:R-:W-:Y:S05]  /*c360*/  BSYNC B1 ;  /* 0x0000000000017941 */ /* 0x000fea0003800000 */
.L_x_314:
        /* <DEDUP_REMOVED lines=9> */
.L_x_317:
[----:B------:R-:W-:Y:S05]  /*c400*/  BSYNC B1 ;  /* 0x0000000000017941 */ /* 0x000fea0003800000 */
.L_x_316:
[----:B-----5:R-:W-:Y:S01]  /*c410*/  IMAD.U32 R0, R203, 0x10000, RZ ;  /* 0x00010000cb007824 */ /* 0x020fe200078e00ff */
[----:B------:R-:W-:Y:S01]  /*c420*/  ISETP.GT.AND P4, PT, R4, 0x69, P4 ;  /* 0x000000690400780c */ /* 0x000fe20002784270 */
[----:B------:R-:W-:Y:S02]  /*c430*/  BSSY B1, `(.L_x_318) ;  /* 0x0000007000017945 */ /* 0x000fe40003800000 */
[----:B------:R-:W-:-:S04]  /*c440*/  FMUL R5, R0, R23 ;  /* 0x0000001700057220 */ /* 0x000fc80000400000 */
[----:B------:R-:W-:-:S05]  /*c450*/  FFMA R5, R44, R192, R5 ;  /* 0x000000c02c057223 */ /* 0x000fca0000000005 */
[----:B------:R-:W-:-:S05]  /*c460*/  F2FP.BF16.F32.PACK_AB R5, RZ, R5 ;  /* 0x00000005ff05723e */ /* 0x000fca00000010ff */
[----:B------:R0:W-:Y:S01]  /*c470*/  @P5 STG.E.U16 desc[UR40][R20.64+0xd0], R5 ;  /* 0x0000d00514005986 */ /* 0x0001e2000c101528 */
[----:B------:R-:W-:Y:S05]  /*c480*/  @!P4 BRA `(.L_x_319) ;  /* 0x000000000004c947 */ /* 0x000fea0003800000 */
[----:B------:R0:W5:Y:S02]  /*c490*/  LDG.E.LTC128B.U16 R203, desc[UR40][R14.64+0xd2] ;  /* 0x0000d2280ecb7981 */ /* 0x000164000c1e1520 */
.L_x_319:
[----:B------:R-:W-:Y:S05]  /*c4a0*/  BSYNC B1 ;  /* 0x0000000000017941 */ /* 0x000fea0003800000 */
.L_x_318:
        /* <DEDUP_REMOVED lines=9> */
.L_x_321:
[----:B------:R-:W-:Y:S05]  /*c540*/  BSYNC B1 ;  /* 0x0000000000017941 */ /* 0x000fea0003800000 */
.L_x_320:
        /* <DEDUP_REMOVED lines=9> */
.L_x_323:
[----:B------:R-:W-:Y:S05]  /*c5e0*/  BSYNC B1 ;  /* 0x0000000000017941 */ /* 0x000fea0003800000 */
.L_x_322:
        /* <DEDUP_REMOVED lines=9> */
.L_x_325:
[----:B------:R-:W-:Y:S05]  /*c680*/  BSYNC B1 ;  /* 0x0000000000017941 */ /* 0x000fea0003800000 */
.L_x_324:
[----:B0----5:R-:W-:Y:S01]  /*c690*/  IMAD.U32 R0, R203, 0x10000, RZ ;  /* 0x00010000cb007824 */ /* 0x021fe200078e00ff */
[----:B------:R-:W-:Y:S01]  /*c6a0*/  @P4 MOV R6, R214 ;  /* 0x000000d600064202 */ /* 0x000fe20000000f00 */
[----:B------:R-:W-:Y:S01]  /*c6b0*/  @P4 IMAD.MOV.U32 R7, RZ, RZ, R177 ;  /* 0x000000ffff074224 */ /* 0x000fe200078e00b1 */
[----:B------:R-:W-:Y:S01]  /*c6c0*/  ISETP.GT.AND P3, PT, R4, 0x61, P2 ;  /* 0x000000610400780c */ /* 0x000fe20001764270 */
[----:B------:R-:W-:Y:S01]  /*c6d0*/  FMUL R5, R0, R23 ;  /* 0x0000001700057220 */ /* 0x000fe20000400000 */
[----:B------:R-:W-:Y:S03]  /*c6e0*/  BSSY B1, `(.L_x_326) ;  /* 0x0000006000017945 */ /* 0x000fe60003800000 */
[----:B------:R-:W-:-:S05]  /*c6f0*/  FFMA R5, R32, R192, R5 ;  /* 0x000000c020057223 */ /* 0x000fca0000000005 */
[----:B------:R-:W-:-:S05]  /*c700*/  F2FP.BF16.F32.PACK_AB R5, RZ, R5 ;  /* 0x00000005ff05723e */ /* 0x000fca00000010ff */
[----:B------:R0:W-:Y:S01]  /*c710*/  @P4 STG.E.U16 desc[UR40][R6.64+0xc0], R5 ;  /* 0x0000c00506004986 */ /* 0x0001e2000c101528 */
[----:B------:R-:W-:Y:S05]  /*c720*/  @!P3 BRA `(.L_x_327) ;  /* 0x000000000004b947 */ /* 0x000fea0003800000 */
[----:B------:R0:W5:Y:S02]  /*c730*/  LDG.E.LTC128B.U16 R203, desc[UR40][R208.64+0xc2] ;  /* 0x0000c228d0cb7981 */ /* 0x000164000c1e1520 */
.L_x_327:
[----:B------:R-:W-:Y:S05]  /*c740*/  BSYNC B1 ;  /* 0x0000000000017941 */ /* 0x000fea0003800000 */
.L_x_326:
[----:B-----5:R-:W-:Y:S01]  /*c750*/  IMAD.U32 R0, R203, 0x10000, RZ ;  /* 0x00010000cb007824 */ /* 0x020fe200078e00ff */
[----:B------:R-:W-:Y:S01]  /*c760*/  ISETP.GT.AND P4, PT, R4, 0x60, P6 ;  /* 0x000000600400780c */ /* 0x000fe20003784270 */
[----:B0-----:R-:W-:Y:S01]  /*c770*/  @P3 IMAD.MOV.U32 R6, RZ, RZ, R214 ;  /* 0x000000ffff063224 */ /* 0x001fe200078e00d6 */
[----:B------:R-:W-:Y:S01]  /*c780*/  BSSY B1, `(.L_x_328) ;  /* 0x0000008000017945 */ /* 0x000fe20003800000 */
[----:B------:R-:W-:Y:S01]  /*c790*/  FMUL R0, R0, R23 ;  /* 0x0000001700007220 */ /* 0x000fe20000400000 */
[----:B------:R-:W-:-:S03]  /*c7a0*/  @P3 IMAD.MOV.U32 R7, RZ, RZ, R177 ;  /* 0x000000ffff073224 */ /* 0x000fc600078e00b1 */
[----:B------:R-:W-:-:S05]  /*c7b0*/  FFMA R0, R33, R192, R0 ;  /* 0x000000c021007223 */ /* 0x000fca0000000000 */
[----:B------:R-:W-:-:S05]  /*c7c0*/  F2FP.BF16.F32.PACK_AB R0, RZ, R0 ;  /* 0x00000000ff00723e */ /* 0x000fca00000010ff */
[----:B------:R0:W-:Y:S01]  /*c7d0*/  @P3 STG.E.U16 desc[UR40][R6.64+0xc2], R0 ;  /* 0x0000c20006003986 */ /* 0x0001e2000c101528 */
[----:B------:R-:W-:Y:S05]  /*c7e0*/  @!P4 BRA `(.L_x_329) ;  /* 0x000000000004c947 */ /* 0x000fea0003800000 */
[----:B------:R0:W5:Y:S02]  /*c7f0*/  LDG.E.LTC128B.U16 R203, desc[UR40][R190.64+0xc0] ;  /* 0x0000c028becb7981 */ /* 0x000164000c1e1520 */
.L_x_329:
[----:B------:R-:W-:Y:S05]  /*c800*/  BSYNC B1 ;  /* 0x0000000000017941 */ /* 0x000fea0003800000 */
.L_x_328:
        /* <DEDUP_REMOVED lines=11> */
.L_x_331:
[----:B------:R-:W-:Y:S05]  /*c8c0*/  BSYNC B1 ;  /* 0x0000000000017941 */ /* 0x000fea0003800000 */
.L_x_330:
        /* <DEDUP_REMOVED lines=11> */
.L_x_333:
[----:B------:R-:W-:Y:S05]  /*c980*/  BSYNC B1 ;  /* 0x0000000000017941 */ /* 0x000fea0003800000 */
.L_x_332:
        /* <DEDUP_REMOVED lines=11> */
.L_x_335:
[----:B------:R-:W-:Y:S05]  /*ca40*/  BSYNC B1 ;  /* 0x0000000000017941 */ /* 0x000fea0003800000 */
.L_x_334:
[----:B-----5:R-:W-:Y:S01]  /*ca50*/  IMAD.U32 R0, R203, 0x10000, RZ ;  /* 0x00010000cb007824 */ /* 0x020fe200078e00ff */
[----:B------:R-:W-:Y:S01]  /*ca60*/  ISETP.GT.AND P3, PT, R4, 0x68, P6 ;  /* 0x000000680400780c */ /* 0x000fe20003764270 */
[----:B------:R-:W-:Y:S01]  /*ca70*/  @P2 IMAD.MOV.U32 R176, RZ, RZ, R214 ;  /* 0x000000ffffb02224 */ /* 0x000fe200078e00d6 */
[----:B------:R-:W-:Y:S01]  /*ca80*/  BSSY B1, `(.L_x_336) ;  /* 0x0000007000017945 */ /* 0x000fe20003800000 */
[----:B------:R-:W-:-:S04]  /*ca90*/  FMUL R0, R0, R23 ;  /* 0x0000001700007220 */ /* 0x000fc80000400000 */
[----:B------:R-:W-:-:S05]  /*caa0*/  FFMA R0, R37, R192, R0 ;  /* 0x000000c025007223 */ /* 0x000fca0000000000 */
[----:B------:R-:W-:-:S05]  /*cab0*/  F2FP.BF16.F32.PACK_AB R0, RZ, R0 ;  /* 0x00000000ff00723e */ /* 0x000fca00000010ff */
[----:B------:R0:W-:Y:S01]  /*cac0*/  @P2 STG.E.U16 desc[UR40][R176.64+0xd2], R0 ;  /* 0x0000d200b0002986 */ /* 0x0001e2000c101528 */
[----:B------:R-:W-:Y:S05]  /*cad0*/  @!P3 BRA `(.L_x_337) ;  /* 0x000000000004b947 */ /* 0x000fea0003800000 */
[----:B------:R0:W5:Y:S02]  /*cae0*/  LDG.E.LTC128B.U16 R203, desc[UR40][R190.64+0xd0] ;  /* 0x0000d028becb7981 */ /* 0x000164000c1e1520 */
.L_x_337:
[----:B------:R-:W-:Y:S05]  /*caf0*/  BSYNC B1 ;  /* 0x0000000000017941 */ /* 0x000fea0003800000 */
.L_x_336:
        /* <DEDUP_REMOVED lines=11> */
.L_x_339:
[----:B------:R-:W-:Y:S05]  /*cbb0*/  BSYNC B1 ;  /* 0x0000000000017941 */ /* 0x000fea0003800000 */
.L_x_338:
        /* <DEDUP_REMOVED lines=9> */
.L_x_341:
[----:B------:R-:W-:Y:S05]  /*cc50*/  BSYNC B1 ;  /* 0x0000000000017941 */ /* 0x000fea0003800000 */
.L_x_340:
[----:B0----5:R-:W-:Y:S01]  /*cc60*/  IMAD.U32 R0, R203, 0x10000, RZ ;  /* 0x00010000cb007824 */ /* 0x021fe200078e00ff */
        /* <DEDUP_REMOVED lines=8> */
.L_x_343:
[----:B------:R-:W-:Y:S05]  /*ccf0*/  BSYNC B1 ;  /* 0x0000000000017941 */ /* 0x000fea0003800000 */
.L_x_342:
        /* <DEDUP_REMOVED lines=9> */
.L_x_345:
[----:B------:R-:W-:Y:S05]  /*cd90*/  BSYNC B1 ;  /* 0x0000000000017941 */ /* 0x000fea0003800000 */
.L_x_344:
        /* <DEDUP_REMOVED lines=11> */
.L_x_347:
[----:B------:R-:W-:Y:S05]  /*ce50*/  BSYNC B1 ;  /* 0x0000000000017941 */ /* 0x000fea0003800000 */
.L_x_346:
        /* <DEDUP_REMOVED lines=11> */
.L_x_349:
[----:B------:R-:W-:Y:S05]  /*cf10*/  BSYNC B1 ;  /* 0x0000000000017941 */ /* 0x000fea0003800000 */
.L_x_348:
        /* <DEDUP_REMOVED lines=9> */
.L_x_351:
[----:B------:R-:W-:Y:S05]  /*cfb0*/  BSYNC B1 ;  /* 0x0000000000017941 */ /* 0x000fea0003800000 */
.L_x_350:
        /* <DEDUP_REMOVED lines=9> */
.L_x_353:
[----:B------:R-:W-:Y:S05]  /*d050*/  BSYNC B1 ;  /* 0x0000000000017941 */ /* 0x000fea0003800000 */
.L_x_352:
[----:B0----5:R-:W-:Y:S01]  /*d060*/  SHF.L.U32 R0, R203, 0x10, RZ ;  /* 0x00000010cb007819 */ /* 0x021fe200000006ff */
[----:B------:R-:W-:Y:S01]  /*d070*/  @P2 IMAD.MOV.U32 R2, RZ, RZ, R196 ;  /* 0x000000ffff022224 */ /* 0x000fe200078e00c4 */
[----:B------:R-:W-:Y:S01]  /*d080*/  ISETP.GT.AND P0, PT, R4, 0x69, P0 ;  /* 0x000000690400780c */ /* 0x000fe20000704270 */
[----:B------:R-:W-:Y:S02]  /*d090*/  BSSY B1, `(.L_x_354) ;  /* 0x0000009000017945 */ /* 0x000fe40003800000 */
[----:B------:R-:W-:-:S04]  /*d0a0*/  FMUL R3, R0, R23 ;  /* 0x0000001700037220 */ /* 0x000fc80000400000 */
[----:B------:R-:W-:-:S05]  /*d0b0*/  FFMA R3, R30, R192, R3 ;  /* 0x000000c01e037223 */ /* 0x000fca0000000003 */
[----:B------:R-:W-:-:S04]  /*d0c0*/  F2FP.BF16.F32.PACK_AB R3, RZ, R3 ;  /* 0x00000003ff03723e */ /* 0x000fc800000010ff */
[----:B------:R-:W-:Y:S01]  /*d0d0*/  PRMT R0, R3, 0x7610, R0 ;  /* 0x0000761003007816 */ /* 0x000fe20000000000 */
[----:B------:R-:W-:-:S05]  /*d0e0*/  @P2 IMAD.MOV.U32 R3, RZ, RZ, R197 ;  /* 0x000000ffff032224 */ /* 0x000fca00078e00c5 */
[----:B------:R0:W-:Y:S01]  /*d0f0*/  @P2 STG.E.U16 desc[UR40][R2.64+0xd0], R0 ;  /* 0x0000d00002002986 */ /* 0x0001e2000c101528 */
[----:B------:R-:W-:Y:S05]  /*d100*/  @!P0 BRA `(.L_x_355) ;  /* 0x0000000000048947 */ /* 0x000fea0003800000 */
[----:B------:R0:W5:Y:S02]  /*d110*/  LDG.E.LTC128B.U16 R203, desc[UR40][R198.64+0xd2] ;  /* 0x0000d228c6cb7981 */ /* 0x000164000c1e1520 */
.L_x_355:
[----:B------:R-:W-:Y:S05]  /*d120*/  BSYNC B1 ;  /* 0x0000000000017941 */ /* 0x000fea0003800000 */
.L_x_354:
[----:B------:R-:W-:Y:S05]  /*d130*/  @!P0 BRA `(.L_x_356) ;  /* 0x0000003000148947 */ /* 0x000fea0003800000 */
[----:B0----5:R-:W-:-:S04]  /*d140*/  IMAD.U32 R0, R203, 0x10000, RZ ;  /* 0x00010000cb007824 */ /* 0x021fc800078e00ff */
[----:B------:R-:W-:-:S04]  /*d150*/  FMUL R0, R0, R23 ;  /* 0x0000001700007220 */ /* 0x000fc80000400000 */
[----:B------:R-:W-:-:S05]  /*d160*/  FFMA R0, R31, R192, R0 ;  /* 0x000000c01f007223 */ /* 0x000fca0000000000 */
[----:B------:R-:W-:-:S05]  /*d170*/  F2FP.BF16.F32.PACK_AB R0, RZ, R0 ;  /* 0x00000000ff00723e */ /* 0x000fca00000010ff */
[----:B------:R0:W-:Y:S01]  /*d180*/  STG.E.U16 desc[UR40][R196.64+0xd2], R0 ;  /* 0x0000d200c4007986 */ /* 0x0001e2000c101528 */
[----:B------:R-:W-:Y:S05]  /*d190*/  BRA `(.L_x_356) ;  /* 0x0000002c00fc7947 */ /* 0x000fea0003800000 */
.L_x_29:
[----:B------:R-:W-:Y:S01]  /*d1a0*/  ULDC.64 UR4, c[0x0][0x5c0] ;  /* 0x0001700000047ab9 */ /* 0x000fe20000000a00 */
[----:B------:R-:W-:Y:S01]  /*d1b0*/  ISETP.GT.AND P2, PT, R4, 0x1, P4 ;  /* 0x000000010400780c */ /* 0x000fe20002744270 */
[-C--:B------:R-:W-:Y:S01]  /*d1c0*/  FMUL R185, R185, R192.reuse ;  /* 0x000000c0b9b97220 */ /* 0x080fe20000400000 */
[----:B------:R-:W-:Y:S01]  /*d1d0*/  LEA R6, P1, R8, UR4, 0x1 ;  /* 0x0000000408067c11 */ /* 0x000fe2000f8208ff */
[----:B------:R-:W-:Y:S01]  /*d1e0*/  IMAD.SHL.U32 R15, R204, 0x10, RZ ;  /* 0x00000010cc0f7824 */ /* 0x000fe200078e00ff */
[----:B------:R-:W-:Y:S01]  /*d1f0*/  ISETP.GT.AND P5, PT, R3, 0x8, PT ;  /* 0x000000080300780c */ /* 0x000fe20003fa4270 */
[-C--:B------:R-:W-:Y:S01]  /*d200*/  FMUL R184, R184, R192.reuse ;  /* 0x000000c0b8b87220 */ /* 0x080fe20000400000 */
[----:B------:R-:W-:Y:S01]  /*d210*/  LEA.HI.X R7, R8, UR5, R19, 0x1, P1 ;  /* 0x0000000508077c11 */ /* 0x000fe200088f0c13 */
[-C--:B------:R-:W-:Y:S01]  /*d220*/  FMUL R186, R186, R192.reuse ;  /* 0x000000c0baba7220 */ /* 0x080fe20000400000 */
[----:B------:R-:W-:Y:S01]  /*d230*/  ISETP.GT.AND P1, PT, R4, RZ, P5 ;  /* 0x000000ff0400720c */ /* 0x000fe20002f24270 */
[-C--:B------:R-:W-:Y:S01]  /*d240*/  FMUL R187, R187, R192.reuse ;  /* 0x000000c0bbbb7220 */ /* 0x080fe20000400000 */
[----:B------:R-:W-:Y:S01]  /*d250*/  F2FP.BF16.F32.PACK_AB R185, RZ, R185 ;  /* 0x000000b9ffb9723e */ /* 0x000fe200000010ff */
[-C--:B------:R-:W-:Y:S01]  /*d260*/  FMUL R188, R188, R192.reuse ;  /* 0x000000c0bcbc7220 */ /* 0x080fe20000400000 */
[----:B------:R-:W-:Y:S01]  /*d270*/  SHF.L.U64.HI R5, R204, 0x4, R205 ;  /* 0x00000004cc057819 */ /* 0x000fe200000102cd */
[----:B------:R-:W-:Y:S01]  /*d280*/  FMUL R189, R189, R192 ;  /* 0x000000c0bdbd7220 */ /* 0x000fe20000400000 */
[----:B------:R-:W-:Y:S01]  /*d290*/  IADD3 R8, P3, R15, R6, RZ ;  /* 0x000000060f087210 */ /* 0x000fe20007f7e0ff */
[----:B------:R-:W-:Y:S01]  /*d2a0*/  @P2 STG.E.U16 desc[UR40][R6.64+0x2], R185 ;  /* 0x000002b906002986 */ /* 0x000fe2000c101528 */
[----:B------:R-:W-:Y:S01]  /*d2b0*/  F2FP.BF16.F32.PACK_AB R184, RZ, R184 ;  /* 0x000000b8ffb8723e */ /* 0x000fe200000010ff */
[----:B------:R-:W-:Y:S01]  /*d2c0*/  FMUL R191, R191, R192 ;  /* 0x000000c0bfbf7220 */ /* 0x000fe20000400000 */
[----:B------:R-:W-:Y:S01]  /*d2d0*/  F2FP.BF16.F32.PACK_AB R186, RZ, R186 ;  /* 0x000000baffba723e */ /* 0x000fe200000010ff */
[----:B------:R-:W-:Y:S01]  /*d2e0*/  IMAD.X R9, R5, 0x1, R7, P3 ;  /* 0x0000000105097824 */ /* 0x000fe200018e0607 */
[C---:B------:R-:W-:Y:S01]  /*d2f0*/  ISETP.GT.AND P2, PT, R4.reuse, 0x1, P5 ;  /* 0x000000010400780c */ /* 0x040fe20002f44270 */
[----:B------:R-:W-:Y:S01]  /*d300*/  @P0 STG.E.U16 desc[UR40][R6.64], R184 ;  /* 0x000000b806000986 */ /* 0x000fe2000c101528 */
[----:B------:R-:W-:Y:S01]  /*d310*/  ISETP.GT.AND P0, PT, R4, 0x8, P4 ;  /* 0x000000080400780c */ /* 0x000fe20002704270 */
[-C--:B------:R-:W-:Y:S01]  /*d320*/  FMUL R190, R190, R192.reuse ;  /* 0x000000c0bebe7220 */ /* 0x080fe20000400000 */
[----:B------:R-:W-:Y:S01]  /*d330*/  F2FP.BF16.F32.PACK_AB R187, RZ, R187 ;  /* 0x000000bbffbb723e */ /* 0x000fe200000010ff */
[----:B------:R-:W-:Y:S01]  /*d340*/  @P1 STG.E.U16 desc[UR40][R8.64], R186 ;  /* 0x000000ba08001986 */ /* 0x000fe2000c101528 */
[----:B------:R-:W-:Y:S01]  /*d350*/  ISETP.GT.AND P1, PT, R4, 0x9, P4 ;  /* 0x000000090400780c */ /* 0x000fe20002724270 */
[----:B------:R-:W-:Y:S01]  /*d360*/  FMUL R176, R176, R192 ;  /* 0x000000c0b0b07220 */ /* 0x000fe20000400000 */
[----:B------:R-:W-:Y:S01]  /*d370*/  F2FP.BF16.F32.PACK_AB R188, RZ, R188 ;  /* 0x000000bcffbc723e */ /* 0x000fe200000010ff */
[----:B------:R-:W-:Y:S01]  /*d380*/  IMAD R11, R205, 0xf0, RZ ;  /* 0x000000f0cd0b7824 */ /* 0x000fe200078e02ff */
[----:B------:R-:W-:Y:S01]  /*d390*/  F2FP.BF16.F32.PACK_AB R189, RZ, R189 ;  /* 0x000000bdffbd723e */ /* 0x000fe200000010ff */
[----:B------:R-:W-:Y:S01]  /*d3a0*/  IMAD.WIDE.U32 R20, R204, 0xf0, R8 ;  /* 0x000000f0cc147825 */ /* 0x000fe200078e0008 */
[C---:B------:R-:W-:Y:S01]  /*d3b0*/  ISETP.GT.AND P3, PT, R4.reuse, 0x9, P5 ;  /* 0x000000090400780c */ /* 0x040fe20002f64270 */
[----:B------:R-:W-:Y:S01]  /*d3c0*/  @P2 STG.E.U16 desc[UR40][R8.64+0x2], R187 ;  /* 0x000002bb08002986 */ /* 0x000fe2000c101528 */
[C---:B------:R-:W-:Y:S01]  /*d3d0*/  ISETP.GT.AND P2, PT, R4.reuse, 0x8, P5 ;  /* 0x000000080400780c */ /* 0x040fe20002f44270 */
[----:B------:R-:W-:Y:S01]  /*d3e0*/  IMAD.IADD R21, R11, 0x1, R21 ;  /* 0x000000010b157824 */ /* 0x000fe200078e0215 */
[----:B------:R-:W-:Y:S01]  /*d3f0*/  F2FP.BF16.F32.PACK_AB R191, RZ, R191 ;  /* 0x000000bfffbf723e */ /* 0x000fe200000010ff */
[----:B------:R-:W-:Y:S01]  /*d400*/  @P0 STG.E.U16 desc[UR40][R6.64+0x10], R188 ;  /* 0x000010bc06000986 */ /* 0x000fe2000c101528 */
[----:B------:R-:W-:Y:S01]  /*d410*/  ISETP.GT.AND P0, PT, R3, 0x80, PT ;  /* 0x000000800300780c */ /* 0x000fe20003f04270 */
[----:B------:R-:W-:Y:S01]  /*d420*/  FMUL R177, R177, R192 ;  /* 0x000000c0b1b17220 */ /* 0x000fe20000400000 */
[----:B------:R-:W-:Y:S01]  /*d430*/  F2FP.BF16.F32.PACK_AB R190, RZ, R190 ;  /* 0x000000beffbe723e */ /* 0x000fe200000010ff */
[----:B------:R-:W-:Y:S01]  /*d440*/  @P1 STG.E.U16 desc[UR40][R6.64+0x12], R189 ;  /* 0x000012bd06001986 */ /* 0x000fe2000c101528 */
[----:B------:R-:W-:Y:S01]  /*d450*/  ISETP.GT.AND P1, PT, R4, RZ, P0 ;  /* 0x000000ff0400720c */ /* 0x000fe20000724270 */
[----:B------:R-:W-:Y:S01]  /*d460*/  FMUL R178, R178, R192 ;  /* 0x000000c0b2b27220 */ /* 0x000fe20000400000 */
[----:B------:R-:W-:Y:S01]  /*d470*/  F2FP.BF16.F32.PACK_AB R176, RZ, R176 ;  /* 0x000000b0ffb0723e */ /* 0x000fe200000010ff */
[----:B------:R-:W-:Y:S01]  /*d480*/  @P3 STG.E.U16 desc[UR40][R8.64+0x12], R191 ;  /* 0x000012bf08003986 */ /* 0x000fe2000c101528 */
[----:B------:R-:W-:Y:S01]  /*d490*/  SHF.L.U32 R2, R204, 0x8, RZ ;  /* 0x00000008cc027819 */ /* 0x000fe200000006ff */
[----:B------:R-:W-:Y:S01]  /*d4a0*/  FMUL R179, R179, R192 ;  /* 0x000000c0b3b37220 */ /* 0x000fe20000400000 */
[----:B------:R-:W-:Y:S01]  /*d4b0*/  ISETP.GT.AND P3, PT, R4, 0x1, P0 ;  /* 0x000000010400780c */ /* 0x000fe20000764270 */
[----:B------:R-:W-:Y:S01]  /*d4c0*/  @P2 STG.E.U16 desc[UR40][R8.64+0x10], R190 ;  /* 0x000010be08002986 */ /* 0x000fe2000c101528 */
[C---:B------:R-:W-:Y:S01]  /*d4d0*/  SHF.L.U64.HI R0, R204.reuse, 0x8, R205 ;  /* 0x00000008cc007819 */ /* 0x040fe200000102cd */
[----:B------:R-:W-:Y:S01]  /*d4e0*/  IMAD.WIDE.U32 R204, R204, 0xf0, R8 ;  /* 0x000000f0cccc7825 */ /* 0x000fe200078e0008 */
[----:B------:R-:W-:-:S03]  /*d4f0*/  F2FP.BF16.F32.PACK_AB R177, RZ, R177 ;  /* 0x000000b1ffb1723e */ /* 0x000fc600000010ff */
[----:B------:R-:W-:Y:S01]  /*d500*/  FMUL R180, R180, R192 ;  /* 0x000000c0b4b47220 */ /* 0x000fe20000400000 */
[----:B------:R-:W-:Y:S01]  /*d510*/  F2FP.BF16.F32.PACK_AB R178, RZ, R178 ;  /* 0x000000b2ffb2723e */ /* 0x000fe200000010ff */
[----:B------:R0:W-:Y:S01]  /*d520*/  @P1 STG.E.U16 desc[UR40][R20.64], R176 ;  /* 0x000000b014001986 */ /* 0x0001e2000c101528 */
[----:B------:R-:W-:Y:S01]  /*d530*/  IADD3 R12, P1, P2, R15, R20, R2 ;  /* 0x000000140f0c7210 */ /* 0x000fe20007a3e002 */
[----:B------:R-:W-:Y:S01]  /*d540*/  IMAD.IADD R205, R11, 0x1, R205 ;  /* 0x000000010bcd7824 */ /* 0x000fe200078e02cd */
[----:B------:R-:W-:Y:S01]  /*d550*/  F2FP.BF16.F32.PACK_AB R179, RZ, R179 ;  /* 0x000000b3ffb3723e */ /* 0x000fe200000010ff */
[----:B------:R-:W-:Y:S01]  /*d560*/  FMUL R181, R181, R192 ;  /* 0x000000c0b5b57220 */ /* 0x000fe20000400000 */
[----:B------:R-:W-:Y:S01]  /*d570*/  IADD3.X R13, R5, R21, R0, P1, P2 ;  /* 0x00000015050d7210 */ /* 0x000fe20000fe4400 */
[----:B------:R1:W-:Y:S01]  /*d580*/  @P3 STG.E.U16 desc[UR40][R20.64+0x2], R177 ;  /* 0x000002b114003986 */ /* 0x0003e2000c101528 */
[----:B------:R-:W-:Y:S01]  /*d590*/  IADD3 R10, P1, P2, R15, R204, R2 ;  /* 0x000000cc0f0a7210 */ /* 0x000fe20007a3e002 */
[-C--:B------:R-:W-:Y:S01]  /*d5a0*/  FMUL R182, R182, R192.reuse ;  /* 0x000000c0b6b67220 */ /* 0x080fe20000400000 */
[----:B------:R-:W-:Y:S01]  /*d5b0*/  ISETP.GT.AND P3, PT, R3, 0x88, PT ;  /* 0x000000880300780c */ /* 0x000fe20003f64270 */
[-C--:B------:R-:W-:Y:S01]  /*d5c0*/  FMUL R183, R183, R192.reuse ;  /* 0x000000c0b7b77220 */ /* 0x080fe20000400000 */
[----:B------:R-:W-:Y:S01]  /*d5d0*/  IADD3.X R11, R5, R205, R0, P1, P2 ;  /* 0x000000cd050b7210 */ /* 0x000fe20000fe4400 */
[----:B------:R-:W-:Y:S01]  /*d5e0*/  FMUL R168, R168, R192 ;  /* 0x000000c0a8a87220 */ /* 0x000fe20000400000 */
[----:B0-----:R-:W-:Y:S01]  /*d5f0*/  IADD3 R176, P2, R15, R20, RZ ;  /* 0x000000140fb07210 */ /* 0x001fe20007f5e0ff */
[-C--:B------:R-:W-:Y:S01]  /*d600*/  FMUL R169, R169, R192.reuse ;  /* 0x000000c0a9a97220 */ /* 0x080fe20000400000 */
[----:B------:R-:W-:Y:S01]  /*d610*/  ISETP.GT.AND P1, PT, R4, RZ, P3 ;  /* 0x000000ff0400720c */ /* 0x000fe20001f24270 */
[----:B------:R-:W-:Y:S01]  /*d620*/  FMUL R170, R170, R192 ;  /* 0x000000c0aaaa7220 */ /* 0x000fe20000400000 */
[----:B------:R-:W-:Y:S01]  /*d630*/  F2FP.BF16.F32.PACK_AB R180, RZ, R180 ;  /* 0x000000b4ffb4723e */ /* 0x000fe200000010ff */
[--C-:B-1----:R-:W-:Y:S01]  /*d640*/  IMAD.X R177, R5, 0x1, R21.reuse, P2 ;  /* 0x0000000105b17824 */ /* 0x102fe200010e0615 */
[----:B------:R-:W-:Y:S01]  /*d650*/  ISETP.GT.AND P2, PT, R4, 0x1, P3 ;  /* 0x000000010400780c */ /* 0x000fe20001f44270 */
[-C--:B------:R-:W-:Y:S01]  /*d660*/  FMUL R171, R171, R192.reuse ;  /* 0x000000c0abab7220 */ /* 0x080fe20000400000 */
[----:B------:R-:W-:Y:S01]  /*d670*/  F2FP.BF16.F32.PACK_AB R181, RZ, R181 ;  /* 0x000000b5ffb5723e */ /* 0x000fe200000010ff */
[----:B------:R-:W-:Y:S01]  /*d680*/  FMUL R172, R172, R192 ;  /* 0x000000c0acac7220 */ /* 0x000fe20000400000 */
[----:B------:R-:W-:Y:S01]  /*d690*/  F2FP.BF16.F32.PACK_AB R182, RZ, R182 ;  /* 0x000000b6ffb6723e */ /* 0x000fe200000010ff */
[-C--:B------:R-:W-:Y:S01]  /*d6a0*/  FMUL R173, R173, R192.reuse ;  /* 0x000000c0adad7220 */ /* 0x080fe20000400000 */
[----:B------:R-:W-:Y:S01]  /*d6b0*/  F2FP.BF16.F32.PACK_AB R183, RZ, R183 ;  /* 0x000000b7ffb7723e */ /* 0x000fe200000010ff */
[----:B------:R-:W-:Y:S01]  /*d6c0*/  FMUL R174, R174, R192 ;  /* 0x000000c0aeae7220 */ /* 0x000fe20000400000 */
[----:B------:R-:W-:Y:S01]  /*d6d0*/  F2FP.BF16.F32.PACK_AB R168, RZ, R168 ;  /* 0x000000a8ffa8723e */ /* 0x000fe200000010ff */
[----:B------:R0:W-:Y:S01]  /*d6e0*/  @P1 STG.E.U16 desc[UR40][R176.64], R178 ;  /* 0x000000b2b0001986 */ /* 0x0001e2000c101528 */
[----:B------:R-:W-:Y:S01]  /*d6f0*/  ISETP.GT.AND P1, PT, R4, 0x8, P0 ;  /* 0x000000080400780c */ /* 0x000fe20000724270 */
[-C--:B------:R-:W-:Y:S01]  /*d700*/  FMUL R175, R175, R192.reuse ;  /* 0x000000c0afaf7220 */ /* 0x080fe20000400000 */
[----:B------:R-:W-:Y:S01]  /*d710*/  PRMT R14, R168, 0x7610, R14 ;  /* 0x00007610a80e7816 */ /* 0x000fe2000000000e */
[----:B------:R1:W-:Y:S01]  /*d720*/  @P2 STG.E.U16 desc[UR40][R176.64+0x2], R179 ;  /* 0x000002b3b0002986 */ /* 0x0003e2000c101528 */
        /* <DEDUP_REMOVED lines=11> */
[----:B------:R-:W-:Y:S01]  /*d7e0*/  FMUL R164, R164, R192 ;  /* 0x000000c0a4a47220 */ /* 0x000fe20000400000 */
[----:B------:R-:W-:Y:S01]  /*d7f0*/  F2FP.BF16.F32.PACK_AB R173, RZ, R173 ;  /* 0x000000adffad723e */ /* 0x000fe200000010ff */
[----:B0-----:R-:W-:Y:S01]  /*d800*/  @P2 IMAD.MOV.U32 R178, RZ, RZ, R20 ;  /* 0x000000ffffb22224 */ /* 0x001fe200078e0014 */
[----:B------:R-:W-:Y:S01]  /*d810*/  F2FP.BF16.F32.PACK_AB R174, RZ, R174 ;  /* 0x000000aeffae723e */ /* 0x000fe200000010ff */
[----:B-1----:R-:W-:Y:S01]  /*d820*/  @P2 IMAD.MOV.U32 R179, RZ, RZ, R21 ;  /* 0x000000ffffb32224 */ /* 0x002fe200078e0015 */
[----:B------:R-:W-:Y:S01]  /*d830*/  F2FP.BF16.F32.PACK_AB R175, RZ, R175 ;  /* 0x000000afffaf723e */ /* 0x000fe200000010ff */
[----:B------:R-:W-:Y:S01]  /*d840*/  FMUL R165, R165, R192 ;  /* 0x000000c0a5a57220 */ /* 0x000fe20000400000 */
[----:B------:R-:W-:Y:S01]  /*d850*/  F2FP.BF16.F32.PACK_AB R160, RZ, R160 ;  /* 0x000000a0ffa0723e */ /* 0x000fe200000010ff */
[-C--:B------:R-:W-:Y:S01]  /*d860*/  FMUL R166, R166, R192.reuse ;  /* 0x000000c0a6a67220 */ /* 0x080fe20000400000 */
[----:B------:R-:W-:Y:S01]  /*d870*/  @P2 STG.E.U16 desc[UR40][R178.64+0x12], R181 ;  /* 0x000012b5b2002986 */ /* 0x000fe2000c101528 */
[----:B------:R-:W-:Y:S01]  /*d880*/  ISETP.GT.AND P2, PT, R4, 0x9, P3 ;  /* 0x000000090400780c */ /* 0x000fe20001f44270 */
[----:B------:R-:W-:Y:S01]  /*d890*/  FMUL R167, R167, R192 ;  /* 0x000000c0a7a77220 */ /* 0x000fe20000400000 */
[----:B------:R-:W-:Y:S01]  /*d8a0*/  F2FP.BF16.F32.PACK_AB R161, RZ, R161 ;  /* 0x000000a1ffa1723e */ /* 0x000fe200000010ff */
[----:B------:R-:W-:Y:S01]  /*d8b0*/  @P1 STG.E.U16 desc[UR40][R176.64+0x10], R182 ;  /* 0x000010b6b0001986 */ /* 0x000fe2000c101528 */
[----:B--2---:R-:W-:Y:S01]  /*d8c0*/  IADD3 R20, P1, R2, R20, RZ ;  /* 0x0000001402147210 */ /* 0x004fe20007f3e0ff */
[----:B------:R-:W-:Y:S01]  /*d8d0*/  FMUL R152, R152, R192 ;  /* 0x000000c098987220 */ /* 0x000fe20000400000 */
[----:B------:R-:W-:Y:S01]  /*d8e0*/  F2FP.BF16.F32.PACK_AB R162, RZ, R162 ;  /* 0x000000a2ffa2723e */ /* 0x000fe200000010ff */
[-C--:B------:R-:W-:Y:S01]  /*d8f0*/  FMUL R153, R153, R192.reuse ;  /* 0x000000c099997220 */ /* 0x080fe20000400000 */
[----:B------:R-:W-:Y:S01]  /*d900*/  IADD3.X R21, R0, R21, RZ, P1, !PT ;  /* 0x0000001500157210 */ /* 0x000fe20000ffe4ff */
[-C--:B------:R-:W-:Y:S01]  /*d910*/  FMUL R154, R154, R192.reuse ;  /* 0x000000c09a9a7220 */ /* 0x080fe20000400000 */
[----:B------:R-:W-:Y:S01]  /*d920*/  F2FP.BF16.F32.PACK_AB R163, RZ, R163 ;  /* 0x000000a3ffa3723e */ /* 0x000fe200000010ff */
[----:B------:R-:W-:Y:S01]  /*d930*/  FMUL R155, R155, R192 ;  /* 0x000000c09b9b7220 */ /* 0x000fe20000400000 */
[----:B------:R-:W-:Y:S01]  /*d940*/  F2FP.BF16.F32.PACK_AB R164, RZ, R164 ;  /* 0x000000a4ffa4723e */ /* 0x000fe200000010ff */
[----:B------:R-:W-:Y:S01]  /*d950*/  @P2 STG.E.U16 desc[UR40][R176.64+0x12], R183 ;  /* 0x000012b7b0002986 */ /* 0x000fe2000c101528 */
[----:B------:R-:W-:Y:S01]  /*d960*/  ISETP.GT.AND P2, PT, R3, 0x100, PT ;  /* 0x000001000300780c */ /* 0x000fe20003f44270 */
[-C--:B------:R-:W-:Y:S01]  /*d970*/  FMUL R156, R156, R192.reuse ;  /* 0x000000c09c9c7220 */ /* 0x080fe20000400000 */
[----:B------:R-:W-:Y:S01]  /*d980*/  F2FP.BF16.F32.PACK_AB R165, RZ, R165 ;  /* 0x000000a5ffa5723e */ /* 0x000fe200000010ff */
[-C--:B------:R-:W-:Y:S01]  /*d990*/  FMUL R157, R157, R192.reuse ;  /* 0x000000c09d9d7220 */ /* 0x080fe20000400000 */
[----:B------:R-:W-:Y:S01]  /*d9a0*/  ISETP.GT.AND P1, PT, R4, RZ, P2 ;  /* 0x000000ff0400720c */ /* 0x000fe20001724270 */
[----:B------:R-:W-:Y:S01]  /*d9b0*/  FMUL R158, R158, R192 ;  /* 0x000000c09e9e7220 */ /* 0x000fe20000400000 */
[----:B------:R-:W-:Y:S01]  /*d9c0*/  F2FP.BF16.F32.PACK_AB R166, RZ, R166 ;  /* 0x000000a6ffa6723e */ /* 0x000fe200000010ff */
        /* <DEDUP_REMOVED lines=10> */
[----:B------:R-:W-:Y:S01]  /*da70*/  @P1 STG.E.U16 desc[UR40][R20.64], R14 ;  /* 0x0000000e14001986 */ /* 0x000fe2000c101528 */
[----:B------:R-:W-:Y:S01]  /*da80*/  ISETP.GT.AND P1, PT, R4, 0x1, P2 ;  /* 0x000000010400780c */ /* 0x000fe20001724270 */
        /* <DEDUP_REMOVED lines=10> */
[----:B------:R-:W-:Y:S01]  /*db30*/  FMUL R137, R137, R192 ;  /* 0x000000c089897220 */ /* 0x000fe20000400000 */
[----:B------:R-:W-:Y:S01]  /*db40*/  F2FP.BF16.F32.PACK_AB R145, RZ, R145 ;  /* 0x00000091ff91723e */ /* 0x000fe200000010ff */
[----:B------:R0:W-:Y:S01]  /*db50*/  @P1 STG.E.U16 desc[UR40][R20.64+0x2], R169 ;  /* 0x000002a914001986 */ /* 0x0001e2000c101528 */
[----:B------:R-:W-:Y:S01]  /*db60*/  IADD3 R168, P1, R15, R20, RZ ;  /* 0x000000140fa87210 */ /* 0x000fe20007f3e0ff */
        /* <DEDUP_REMOVED lines=10> */
[----:B0-----:R-:W-:Y:S01]  /*dc10*/  IMAD.X R169, R5, 0x1, R21, P1 ;  /* 0x0000000105a97824 */ /* 0x001fe200008e0615 */
        /* <DEDUP_REMOVED lines=31> */
[----:B------:R0:W-:Y:S01]  /*de10*/  @P6 STG.E.U16 desc[UR40][R168.64+0x2], R171 ;  /* 0x000002aba8006986 */ /* 0x0001e2000c101528 */
        /* <DEDUP_REMOVED lines=28> */
[----:B0-----:R-:W-:Y:S01]  /*dfe0*/  IADD3 R168, P6, R20, R15, RZ ;  /* 0x0000000f14a87210 */ /* 0x001fe20007fde0ff */
[----:B------:R-:W-:Y:S01]  /*dff0*/  FMUL R105, R105, R192 ;  /* 0x000000c069697220 */ /* 0x000fe20000400000 */
[----:B------:R-:W-:Y:S01]  /*e000*/  F2FP.BF16.F32.PACK_AB R112, RZ, R112 ;  /* 0x00000070ff70723e */ /* 0x000fe200000010ff */
[-C--:B------:R-:W-:Y:S01]  /*e010*/  FMUL R106, R106, R192.reuse ;  /* 0x000000c06a6a7220 */ /* 0x080fe20000400000 */
[----:B------:R-:W-:Y:S01]  /*e020*/  F2FP.BF16.F32.PACK_AB R113, RZ, R113 ;  /* 0x00000071ff71723e */ /* 0x000fe200000010ff */
[----:B------:R-:W-:Y:S01]  /*e030*/  IMAD.X R169, R21, 0x1, R5, P6 ;  /* 0x0000000115a97824 */ /* 0x000fe200030e0605 */
        /* <DEDUP_REMOVED lines=139> */
[----:B------:R-:W-:Y:S01]  /*e8f0*/  @P6 STG.E.U16 desc[UR40][R8.64+0x32], R167 ;  /* 0x000032a708006986 */ /* 0x000fe2000c101528 */
[----:B------:R-:W-:Y:S01]  /*e900*/  IADD3 R2, P6, R2, R204, RZ ;  /* 0x000000cc02027210 */ /* 0x000fe20007fde0ff */
        /* <DEDUP_REMOVED lines=32> */
[----:B-1----:R-:W-:Y:S01]  /*eb10*/  @P6 IMAD.MOV.U32 R20, RZ, RZ, R204 ;  /* 0x000000ffff146224 */ /* 0x002fe200078e00cc */
[----:B------:R-:W-:Y:S01]  /*eb20*/  F2FP.BF16.F32.PACK_AB R45, RZ, R45 ;  /* 0x0000002dff2d723e */ /* 0x000fe200000010ff */
[----:B------:R-:W-:Y:S01]  /*eb30*/  @P6 IMAD.MOV.U32 R21, RZ, RZ, R205 ;  /* 0x000000ffff156224 */ /* 0x000fe200078e00cd */
[----:B------:R-:W-:Y:S01]  /*eb40*/  F2FP.BF16.F32.PACK_AB R44, RZ, R44 ;  /* 0x0000002cff2c723e */ /* 0x000fe200000010ff */
[----:B------:R-:W-:Y:S01]  /*eb50*/  FMUL R37, R37, R192 ;  /* 0x000000c025257220 */ /* 0x000fe20000400000 */
[----:B------:R-:W-:Y:S01]  /*eb60*/  F2FP.BF16.F32.PACK_AB R46, RZ, R46 ;  /* 0x0000002eff2e723e */ /* 0x000fe200000010ff */
[----:B------:R-:W-:Y:S01]  /*eb70*/  FMUL R38, R38, R192 ;  /* 0x000000c026267220 */ /* 0x000fe20000400000 */
[----:B------:R1:W-:Y:S01]  /*eb80*/  @P6 STG.E.U16 desc[UR40][R20.64+0x22], R153 ;  /* 0x0000229914006986 */ /* 0x0003e2000c101528 */
[----:B0-----:R-:W-:Y:S01]  /*eb90*/  IADD3 R12, P6, R15, R204, RZ ;  /* 0x000000cc0f0c7210 */ /* 0x001fe20007fde0ff */
[-C--:B------:R-:W-:Y:S01]  /*eba0*/  FMUL R39, R39, R192.reuse ;  /* 0x000000c027277220 */ /* 0x080fe20000400000 */
[----:B------:R-:W-:Y:S01]  /*ebb0*/  F2FP.BF16.F32.PACK_AB R47, RZ, R47 ;  /* 0x0000002fff2f723e */ /* 0x000fe200000010ff */
[-C--:B------:R-:W-:Y:S01]  /*ebc0*/  FMUL R24, R24, R192.reuse ;  /* 0x000000c018187220 */ /* 0x080fe20000400000 */
[----:B------:R-:W-:Y:S01]  /*ebd0*/  IADD3.X R13, R205, R5, RZ, P6, !PT ;  /* 0x00000005cd0d7210 */ /* 0x000fe200037fe4ff */
[----:B------:R-:W-:Y:S01]  /*ebe0*/  FMUL R25, R25, R192 ;  /* 0x000000c019197220 */ /* 0x000fe20000400000 */
        /* <DEDUP_REMOVED lines=13> */
[----:B------:R-:W-:Y:S01]  /*ecc0*/  FMUL R31, R31, R192 ;  /* 0x000000c01f1f7220 */ /* 0x000fe20000400000 */
[----:B------:R-:W-:-:S02]  /*ecd0*/  F2FP.BF16.F32.PACK_AB R37, RZ, R37 ;  /* 0x00000025ff25723e */ /* 0x000fc400000010ff */
[----:B------:R-:W-:Y:S02]  /*ece0*/  F2FP.BF16.F32.PACK_AB R38, RZ, R38 ;  /* 0x00000026ff26723e */ /* 0x000fe400000010ff */
[----:B------:R-:W-:Y:S01]  /*ecf0*/  F2FP.BF16.F32.PACK_AB R39, RZ, R39 ;  /* 0x00000027ff27723e */ /* 0x000fe200000010ff */
[----:B------:R-:W-:Y:S01]  /*ed00*/  @P6 STG.E.U16 desc[UR40][R12.64+0x20], R154 ;  /* 0x0000209a0c006986 */ /* 0x000fe2000c101528 */
[----:B------:R-:W-:Y:S02]  /*ed10*/  ISETP.GT.AND P6, PT, R4, 0x11, P3 ;  /* 0x000000110400780c */ /* 0x000fe40001fc4270 */
[----:B------:R-:W-:Y:S02]  /*ed20*/  F2FP.BF16.F32.PACK_AB R24, RZ, R24 ;  /* 0x00000018ff18723e */ /* 0x000fe400000010ff */
[----:B------:R-:W-:Y:S02]  /*ed30*/  F2FP.BF16.F32.PACK_AB R25, RZ, R25 ;  /* 0x00000019ff19723e */ /* 0x000fe400000010ff */
[----:B------:R-:W-:-:S02]  /*ed40*/  F2FP.BF16.F32.PACK_AB R26, RZ, R26 ;  /* 0x0000001aff1a723e */ /* 0x000fc400000010ff */
[----:B------:R-:W-:Y:S02]  /*ed50*/  F2FP.BF16.F32.PACK_AB R27, RZ, R27 ;  /* 0x0000001bff1b723e */ /* 0x000fe400000010ff */
[----:B------:R-:W-:Y:S02]  /*ed60*/  F2FP.BF16.F32.PACK_AB R28, RZ, R28 ;  /* 0x0000001cff1c723e */ /* 0x000fe400000010ff */
[----:B------:R-:W-:Y:S01]  /*ed70*/  F2FP.BF16.F32.PACK_AB R29, RZ, R29 ;  /* 0x0000001dff1d723e */ /* 0x000fe200000010ff */
[----:B------:R-:W-:Y:S01]  /*ed80*/  @P6 STG.E.U16 desc[UR40][R12.64+0x22], R155 ;  /* 0x0000229b0c006986 */ /* 0x000fe2000c101528 */
[----:B------:R-:W-:Y:S02]  /*ed90*/  ISETP.GT.AND P6, PT, R4, 0x18, P0 ;  /* 0x000000180400780c */ /* 0x000fe400007c4270 */
[----:B------:R-:W-:Y:S02]  /*eda0*/  F2FP.BF16.F32.PACK_AB R30, RZ, R30 ;  /* 0x0000001eff1e723e */ /* 0x000fe400000010ff */
[----:B------:R-:W-:-:S09]  /*edb0*/  F2FP.BF16.F32.PACK_AB R31, RZ, R31 ;  /* 0x0000001fff1f723e */ /* 0x000fd200000010ff */
[----:B-1----:R-:W-:Y:S02]  /*edc0*/  @P6 IMAD.MOV.U32 R20, RZ, RZ, R204 ;  /* 0x000000ffff146224 */ /* 0x002fe400078e00cc */
[----:B------:R-:W-:-:S05]  /*edd0*/  @P6 IMAD.MOV.U32 R21, RZ, RZ, R205 ;  /* 0x000000ffff156224 */ /* 0x000fca00078e00cd */
[----:B------:R0:W-:Y:S01]  /*ede0*/  @P6 STG.E.U16 desc[UR40][R20.64+0x30], R156 ;  /* 0x0000309c14006986 */ /* 0x0001e2000c101528 */
[----:B------:R-:W-:-:S13]  /*edf0*/  ISETP.GT.AND P6, PT, R4, 0x19, P0 ;  /* 0x000000190400780c */ /* 0x000fda00007c4270 */
[----:B0-----:R-:W-:Y:S02]  /*ee00*/  @P6 IMAD.MOV.U32 R20, RZ, RZ, R204 ;  /* 0x000000ffff146224 */ /* 0x001fe400078e00cc */
[----:B------:R-:W-:-:S05]  /*ee10*/  @P6 IMAD.MOV.U32 R21, RZ, RZ, R205 ;  /* 0x000000ffff156224 */ /* 0x000fca00078e00cd */
[----:B------:R-:W-:Y:S01]  /*ee20*/  @P6 STG.E.U16 desc[UR40][R20.64+0x32], R157 ;  /* 0x0000329d14006986 */ /* 0x000fe2000c101528 */
[----:B------:R-:W-:-:S13]  /*ee30*/  ISETP.GT.AND P6, PT, R4, 0x18, P3 ;  /* 0x000000180400780c */ /* 0x000fda0001fc4270 */
        /* <DEDUP_REMOVED lines=8> */
[----:B------:R0:W-:Y:S01]  /*eec0*/  @P6 STG.E.U16 desc[UR40][R14.64+0x20], R146 ;  /* 0x000020920e006986 */ /* 0x0001e2000c101528 */
        /* <DEDUP_REMOVED lines=27> */
[----:B0-----:R-:W-:Y:S01]  /*f080*/  @P6 MOV R14, R204 ;  /* 0x000000cc000e6202 */ /* 0x001fe20000000f00 */
[----:B------:R-:W-:-:S05]  /*f090*/  @P6 IMAD.MOV.U32 R15, RZ, RZ, R205 ;  /* 0x000000ffff0f6224 */ /* 0x000fca00078e00cd */
[----:B------:R0:W-:Y:S01]  /*f0a0*/  @P6 STG.E.U16 desc[UR40][R14.64+0x40], R128 ;  /* 0x000040800e006986 */ /* 0x0001e2000c101528 */
[----:B------:R-:W-:-:S13]  /*f0b0*/  ISETP.GT.AND P6, PT, R4, 0x21, P0 ;  /* 0x000000210400780c */ /* 0x000fda00007c4270 */
[----:B0-----:R-:W-:Y:S02]  /*f0c0*/  @P6 IMAD.MOV.U32 R14, RZ, RZ, R204 ;  /* 0x000000ffff0e6224 */ /* 0x001fe400078e00cc */
[----:B------:R-:W-:-:S05]  /*f0d0*/  @P6 IMAD.MOV.U32 R15, RZ, RZ, R205 ;  /* 0x000000ffff0f6224 */ /* 0x000fca00078e00cd */
[----:B------:R0:W-:Y:S01]  /*f0e0*/  @P6 STG.E.U16 desc[UR40][R14.64+0x42], R129 ;  /* 0x000042810e006986 */ /* 0x0001e2000c101528 */
[----:B------:R-:W-:-:S13]  /*f0f0*/  ISETP.GT.AND P6, PT, R4, 0x20, P3 ;  /* 0x000000200400780c */ /* 0x000fda0001fc4270 */
[----:B------:R-:W-:Y:S01]  /*f100*/  @P6 STG.E.U16 desc[UR40][R12.64+0x40], R130 ;  /* 0x000040820c006986 */ /* 0x000fe2000c101528 */
[----:B------:R-:W-:-:S13]  /*f110*/  ISETP.GT.AND P6, PT, R4, 0x21, P3 ;  /* 0x000000210400780c */ /* 0x000fda0001fc4270 */
[----:B------:R-:W-:Y:S01]  /*f120*/  @P6 STG.E.U16 desc[UR40][R12.64+0x42], R131 ;  /* 0x000042830c006986 */ /* 0x000fe2000c101528 */
[----:B------:R-:W-:-:S13]  /*f130*/  ISETP.GT.AND P6, PT, R4, 0x28, P0 ;  /* 0x000000280400780c */ /* 0x000fda00007c4270 */
[----:B0-----:R-:W-:Y:S02]  /*f140*/  @P6 IMAD.MOV.U32 R14, RZ, RZ, R204 ;  /* 0x000000ffff0e6224 */ /* 0x001fe400078e00cc */
[----:B------:R-:W-:-:S05]  /*f150*/  @P6 IMAD.MOV.U32 R15, RZ, RZ, R205 ;  /* 0x000000ffff0f6224 */ /* 0x000fca00078e00cd */
[----:B------:R0:W-:Y:S01]  /*f160*/  @P6 STG.E.U16 desc[UR40][R14.64+0x50], R132 ;  /* 0x000050840e006986 */ /* 0x0001e2000c101528 */
[----:B------:R-:W-:-:S13]  /*f170*/  ISETP.GT.AND P6, PT, R4, 0x29, P0 ;  /* 0x000000290400780c */ /* 0x000fda00007c4270 */
[----:B0-----:R-:W-:Y:S01]  /*f180*/  @P6 MOV R14, R204 ;  /* 0x000000cc000e6202 */ /* 0x001fe20000000f00 */
[----:B------:R-:W-:-:S05]  /*f190*/  @P6 IMAD.MOV.U32 R15, RZ, RZ, R205 ;  /* 0x000000ffff0f6224 */ /* 0x000fca00078e00cd */
        /* <DEDUP_REMOVED lines=197> */
[C---:B------:R-:W-:Y:S02]  /*fdf0*/  ISETP.GT.AND P6, PT, R4.reuse, 0x68, P4 ;  /* 0x000000680400780c */ /* 0x040fe400027c4270 */
[----:B------:R-:W-:-:S11]  /*fe00*/  ISETP.GT.AND P4, PT, R4, 0x69, P4 ;  /* 0x000000690400780c */ /* 0x000fd60002784270 */
[----:B------:R-:W-:Y:S04]  /*fe10*/  @P6 STG.E.U16 desc[UR40][R6.64+0xd0], R44 ;  /* 0x0000d02c06006986 */ /* 0x000fe8000c101528 */
[----:B------:R0:W-:Y:S01]  /*fe20*/  @P4 STG.E.U16 desc[UR40][R6.64+0xd2], R45 ;  /* 0x0000d22d06004986 */ /* 0x0001e2000c101528 */
[C---:B------:R-:W-:Y:S02]  /*fe30*/  ISETP.GT.AND P4, PT, R4.reuse, 0x68, P5 ;  /* 0x000000680400780c */ /* 0x040fe40002f84270 */
[----:B------:R-:W-:-:S11]  /*fe40*/  ISETP.GT.AND P5, PT, R4, 0x69, P5 ;  /* 0x000000690400780c */ /* 0x000fd60002fa4270 */
[----:B------:R-:W-:Y:S01]  /*fe50*/  @P4 STG.E.U16 desc[UR40][R8.64+0xd0], R46 ;  /* 0x0000d02e08004986 */ /* 0x000fe2000c101528 */
[----:B------:R-:W-:-:S03]  /*fe60*/  ISETP.GT.AND P4, PT, R4, 0x60, P0 ;  /* 0x000000600400780c */ /* 0x000fc60000784270 */
[----:B------:R-:W-:Y:S01]  /*fe70*/  @P5 STG.E.U16 desc[UR40][R8.64+0xd2], R47 ;  /* 0x0000d22f08005986 */ /* 0x000fe2000c101528 */
[----:B------:R-:W-:-:S09]  /*fe80*/  ISETP.GT.AND P5, PT, R4, 0x61, P0 ;  /* 0x000000610400780c */ /* 0x000fd200007a4270 */
[----:B0-----:R-:W-:Y:S02]  /*fe90*/  @P4 IMAD.MOV.U32 R6, RZ, RZ, R204 ;  /* 0x000000ffff064224 */ /* 0x001fe400078e00cc */
[----:B------:R-:W-:-:S05]  /*fea0*/  @P4 IMAD.MOV.U32 R7, RZ, RZ, R205 ;  /* 0x000000ffff074224 */ /* 0x000fca00078e00cd */
[----:B------:R0:W-:Y:S01]  /*feb0*/  @P4 STG.E.U16 desc[UR40][R6.64+0xc0], R32 ;  /* 0x0000c02006004986 */ /* 0x0001e2000c101528 */
[----:B------:R-:W-:Y:S01]  /*fec0*/  ISETP.GT.AND P4, PT, R4, 0x60, P3 ;  /* 0x000000600400780c */ /* 0x000fe20001f84270 */
[----:B0-----:R-:W-:Y:S02]  /*fed0*/  @P5 IMAD.MOV.U32 R6, RZ, RZ, R204 ;  /* 0x000000ffff065224 */ /* 0x001fe400078e00cc */
[----:B------:R-:W-:-:S05]  /*fee0*/  @P5 IMAD.MOV.U32 R7, RZ, RZ, R205 ;  /* 0x000000ffff075224 */ /* 0x000fca00078e00cd */
[----:B------:R0:W-:Y:S01]  /*fef0*/  @P5 STG.E.U16 desc[UR40][R6.64+0xc2], R33 ;  /* 0x0000c22106005986 */ /* 0x0001e2000c101528 */
[----:B------:R-:W-:-:S04]  /*ff00*/  ISETP.GT.AND P5, PT, R4, 0x61, P3 ;  /* 0x000000610400780c */ /* 0x000fc80001fa4270 */
[----:B0-----:R-:W-:Y:S01]  /*ff10*/  @P4 MOV R6, R12 ;  /* 0x0000000c00064202 */ /* 0x001fe20000000f00 */
[----:B------:R-:W-:-:S05]  /*ff20*/  @P4 IMAD.MOV.U32 R7, RZ, RZ, R13 ;  /* 0x000000ffff074224 */ /* 0x000fca00078e000d */
[----:B------:R0:W-:Y:S01]  /*ff30*/  @P4 STG.E.U16 desc[UR40][R6.64+0xc0], R34 ;  /* 0x0000c02206004986 */ /* 0x0001e2000c101528 */
[C---:B------:R-:W-:Y:S02]  /*ff40*/  ISETP.GT.AND P4, PT, R4.reuse, 0x68, P0 ;  /* 0x000000680400780c */ /* 0x040fe40000784270 */
[----:B------:R-:W-:Y:S01]  /*ff50*/  ISETP.GT.AND P0, PT, R4, 0x69, P0 ;  /* 0x000000690400780c */ /* 0x000fe20000704270 */
[----:B0-----:R-:W-:Y:S02]  /*ff60*/  @P5 IMAD.MOV.U32 R6, RZ, RZ, R12 ;  /* 0x000000ffff065224 */ /* 0x001fe400078e000c */
[----:B------:R-:W-:-:S05]  /*ff70*/  @P5 IMAD.MOV.U32 R7, RZ, RZ, R13 ;  /* 0x000000ffff075224 */ /* 0x000fca00078e000d */
[----:B------:R0:W-:Y:S01]  /*ff80*/  @P5 STG.E.U16 desc[UR40][R6.64+0xc2], R35 ;  /* 0x0000c22306005986 */ /* 0x0001e2000c101528 */
[C---:B------:R-:W-:Y:S02]  /*ff90*/  ISETP.GT.AND P5, PT, R4.reuse, 0x68, P3 ;  /* 0x000000680400780c */ /* 0x040fe40001fa4270 */
[----:B------:R-:W-:Y:S01]  /*ffa0*/  ISETP.GT.AND P3, PT, R4, 0x69, P3 ;  /* 0x000000690400780c */ /* 0x000fe20001f64270 */
[----:B0-----:R-:W-:Y:S02]  /*ffb0*/  @P4 IMAD.MOV.U32 R6, RZ, RZ, R204 ;  /* 0x000000ffff064224 */ /* 0x001fe400078e00cc */
[----:B------:R-:W-:-:S05]  /*ffc0*/  @P4 IMAD.MOV.U32 R7, RZ, RZ, R205 ;  /* 0x000000ffff074224 */ /* 0x000fca00078e00cd */
[----:B------:R0:W-:Y:S01]  /*ffd0*/  @P4 STG.E.U16 desc[UR40][R6.64+0xd0], R36 ;  /* 0x0000d02406004986 */ /* 0x0001e2000c101528 */
[----:B------:R-:W-:-:S03]  /*ffe0*/  ISETP.GT.AND P4, PT, R4, 0x60, P2 ;  /* 0x000000600400780c */ /* 0x000fc60001784270 */
[----:B------:R-:W-:Y:S01]  /*fff0*/  @P0 STG.E.U16 desc[UR40][R204.64+0xd2], R37 ;  /* 0x0000d225cc000986 */ /* 0x000fe2000c101528 */
[----:B------:R-:W-:Y:S02]  /*10000*/  ISETP.GT.AND P0, PT, R4, 0x61, P2 ;  /* 0x000000610400780c */ /* 0x000fe40001704270 */
[----:B0-----:R-:W-:Y:S01]  /*10010*/  @P5 MOV R6, R12 ;  /* 0x0000000c00065202 */ /* 0x001fe20000000f00 */
[----:B------:R-:W-:-:S05]  /*10020*/  @P5 IMAD.MOV.U32 R7, RZ, RZ, R13 ;  /* 0x000000ffff075224 */ /* 0x000fca00078e000d */
[----:B------:R-:W-:Y:S01]  /*10030*/  @P5 STG.E.U16 desc[UR40][R6.64+0xd0], R38 ;  /* 0x0000d02606005986 */ /* 0x000fe2000c101528 */
[----:B------:R-:W-:-:S03]  /*10040*/  ISETP.GT.AND P5, PT, R4, 0x60, P1 ;  /* 0x000000600400780c */ /* 0x000fc60000fa4270 */
[----:B------:R-:W-:Y:S01]  /*10050*/  @P3 STG.E.U16 desc[UR40][R12.64+0xd2], R39 ;  /* 0x0000d2270c003986 */ /* 0x000fe2000c101528 */
[----:B------:R-:W-:-:S03]  /*10060*/  ISETP.GT.AND P3, PT, R4, 0x61, P1 ;  /* 0x000000610400780c */ /* 0x000fc60000f64270 */
[----:B------:R-:W-:Y:S01]  /*10070*/  @P4 STG.E.U16 desc[UR40][R2.64+0xc0], R24 ;  /* 0x0000c01802004986 */ /* 0x000fe2000c101528 */
[C---:B------:R-:W-:Y:S02]  /*10080*/  ISETP.GT.AND P4, PT, R4.reuse, 0x68, P1 ;  /* 0x000000680400780c */ /* 0x040fe40000f84270 */
[C---:B------:R-:W-:Y:S01]  /*10090*/  ISETP.GT.AND P1, PT, R4.reuse, 0x69, P1 ;  /* 0x000000690400780c */ /* 0x040fe20000f24270 */
[----:B------:R-:W-:Y:S01]  /*100a0*/  @P0 STG.E.U16 desc[UR40][R2.64+0xc2], R25 ;  /* 0x0000c21902000986 */ /* 0x000fe2000c101528 */
[C---:B------:R-:W-:Y:S01]  /*100b0*/  ISETP.GT.AND P0, PT, R4.reuse, 0x68, P2 ;  /* 0x000000680400780c */ /* 0x040fe20001704270 */
[----:B------:R-:W-:Y:S01]  /*100c0*/  @P5 IMAD.MOV.U32 R5, RZ, RZ, R11 ;  /* 0x000000ffff055224 */ /* 0x000fe200078e000b */
[----:B------:R-:W-:Y:S01]  /*100d0*/  ISETP.GT.AND P2, PT, R4, 0x69, P2 ;  /* 0x000000690400780c */ /* 0x000fe20001744270 */
[----:B------:R-:W-:-:S05]  /*100e0*/  @P5 IMAD.MOV.U32 R4, RZ, RZ, R10 ;  /* 0x000000ffff045224 */ /* 0x000fca00078e000a */
[----:B------:R0:W-:Y:S02]  /*100f0*/  @P5 STG.E.U16 desc[UR40][R4.64+0xc0], R26 ;  /* 0x0000c01a04005986 */ /* 0x0001e4000c101528 */
[----:B0-----:R-:W-:Y:S02]  /*10100*/  @P3 IMAD.MOV.U32 R4, RZ, RZ, R10 ;  /* 0x000000ffff043224 */ /* 0x001fe400078e000a */
[----:B------:R-:W-:-:S05]  /*10110*/  @P3 IMAD.MOV.U32 R5, RZ, RZ, R11 ;  /* 0x000000ffff053224 */ /* 0x000fca00078e000b */
[----:B------:R-:W-:Y:S04]  /*10120*/  @P3 STG.E.U16 desc[UR40][R4.64+0xc2], R27 ;  /* 0x0000c21b04003986 */ /* 0x000fe8000c101528 */
[----:B------:R-:W-:Y:S04]  /*10130*/  @P0 STG.E.U16 desc[UR40][R2.64+0xd0], R28 ;  /* 0x0000d01c02000986 */ /* 0x000fe8000c101528 */
[----:B------:R0:W-:Y:S02]  /*10140*/  @P2 STG.E.U16 desc[UR40][R2.64+0xd2], R29 ;  /* 0x0000d21d02002986 */ /* 0x0001e4000c101528 */
[----:B0-----:R-:W-:Y:S01]  /*10150*/  @P4 MOV R2, R10 ;  /* 0x0000000a00024202 */ /* 0x001fe20000000f00 */
[----:B------:R-:W-:-:S05]  /*10160*/  @P4 IMAD.MOV.U32 R3, RZ, RZ, R11 ;  /* 0x000000ffff034224 */ /* 0x000fca00078e000b */
[----:B------:R0:W-:Y:S04]  /*10170*/  @P4 STG.E.U16 desc[UR40][R2.64+0xd0], R30 ;  /* 0x0000d01e02004986 */ /* 0x0001e8000c101528 */
[----:B------:R0:W-:Y:S02]  /*10180*/  @P1 STG.E.U16 desc[UR40][R10.64+0xd2], R31 ;  /* 0x0000d21f0a001986 */ /* 0x0001e4000c101528 */
.L_x_356:
[----:B------:R-:W-:Y:S05]  /*10190*/  BSYNC B0 ;  /* 0x0000000000007941 */ /* 0x000fea0003800000 */
.L_x_28:
[----:B------:R-:W-:Y:S01]  /*101a0*/  ULDC UR4, c[0x0][0xc] ;  /* 0x0000030000047ab9 */ /* 0x000fe20000000800 */
[----:B------:R-:W-:Y:S01]  /*101b0*/  ULDC UR5, c[0x0][0x10] ;  /* 0x0000040000057ab9 */ /* 0x000fe20000000800 */
[----:B0-----:R-:W0:Y:S01]  /*101c0*/  LDC R3, c[0x0][0x14] ;  /* 0x00000500ff037b82 */ /* 0x001e220000000800 */
[----:B------:R-:W-:Y:S01]  /*101d0*/  UIMAD.WIDE.U32 UR4, UR4, UR5, URZ ;  /* 0x00000005040472a5 */ /* 0x000fe2000f8e003f */
[----:B------:R-:W-:Y:S01]  /*101e0*/  IMAD.MOV.U32 R19, RZ, RZ, R17 ;  /* 0x000000ffff137224 */ /* 0x000fe200078e0011 */
[----:B------:R-:W-:Y:S01]  /*101f0*/  PRMT R0, RZ, 0x7610, R0 ;  /* 0x00007610ff007816 */ /* 0x000fe20000000000 */
[----:B------:R-:W-:-:S03]  /*10200*/  IMAD.MOV.U32 R2, RZ, RZ, -0x1 ;  /* 0xffffffffff027424 */ /* 0x000fc600078e00ff */
[----:B0-----:R-:W-:-:S04]  /*10210*/  IMAD.WIDE.U32 R18, R3, UR4, R18 ;  /* 0x0000000403127c25 */ /* 0x001fc8000f8e0012 */
[----:B------:R-:W-:Y:S01]  /*10220*/  IMAD R3, R3, UR5, RZ ;  /* 0x0000000503037c24 */ /* 0x000fe2000f8e02ff */
[----:B------:R-:W-:Y:S02]  /*10230*/  ULDC.64 UR4, c[0x0][0x650] ;  /* 0x0001940000047ab9 */ /* 0x000fe40000000a00 */
[----:B------:R-:W-:Y:S01]  /*10240*/  ISETP.GE.U32.AND P0, PT, R18, UR4, PT ;  /* 0x0000000412007c0c */ /* 0x000fe2000bf06070 */
[----:B------:R-:W-:Y:S02]  /*10250*/  IMAD.IADD R17, R19, 0x1, R3 ;  /* 0x0000000113117824 */ /* 0x000fe400078e0203 */
[----:B------:R-:W-:-:S03]  /*10260*/  IMAD.MOV.U32 R19, RZ, RZ, -0x1 ;  /* 0xffffffffff137424 */ /* 0x000fc600078e00ff */
[----:B------:R-:W-:-:S13]  /*10270*/  ISETP.GE.U32.AND.EX P0, PT, R17, UR5, PT, P0 ;  /* 0x0000000511007c0c */ /* 0x000fda000bf06100 */
[----:B------:R-:W-:Y:S05]  /*10280*/  @P0 BRA `(.L_x_357) ;  /* 0x0000000400700947 */ /* 0x000fea0003800000 */
[----:B------:R-:W0:Y:S01]  /*10290*/  S2R R10, SR_CTAID.X ;  /* 0x00000000000a7919 */ /* 0x000e220000002500 */
[----:B------:R-:W1:Y:S01]  /*102a0*/  LDC.64 R8, c[0x0][0x628] ;  /* 0x00018a00ff087b82 */ /* 0x000e620000000a00 */
[----:B------:R-:W-:Y:S01]  /*102b0*/  ULDC UR4, c[0x0][0x150] ;  /* 0x0000540000047ab9 */ /* 0x000fe20000000800 */
[----:B------:R-:W-:Y:S01]  /*102c0*/  MOV R6, R18 ;  /* 0x0000001200067202 */ /* 0x000fe20000000f00 */
[----:B------:R-:W0:Y:S01]  /*102d0*/  S2R R20, SR_CTAID.Y ;  /* 0x0000000000147919 */ /* 0x000e220000002600 */
[----:B------:R-:W-:-:S04]  /*102e0*/  IMAD.MOV.U32 R7, RZ, RZ, R17 ;  /* 0x000000ffff077224 */ /* 0x000fc800078e0011 */
[----:B---34-:R-:W3:Y:S08]  /*102f0*/  LDC R15, c[0x0][0x144] ;  /* 0x00005100ff0f7b82 */ /* 0x018ef00000000800 */
[----:B------:R-:W4:Y:S08]  /*10300*/  LDC R0, c[0x0][0x630] ;  /* 0x00018c00ff007b82 */ /* 0x000f300000000800 */
[----:B------:R-:W2:Y:S01]  /*10310*/  LDC.64 R12, c[0x0][0x620] ;  /* 0x00018800ff0c7b82 */ /* 0x000ea20000000a00 */
[----:B-1----:R-:W-:-:S04]  /*10320*/  ISETP.NE.U32.AND P0, PT, R8, RZ, PT ;  /* 0x000000ff0800720c */ /* 0x002fc80003f05070 */
[----:B------:R-:W-:Y:S02]  /*10330*/  ISETP.NE.AND.EX P0, PT, R9, RZ, PT, P0 ;  /* 0x000000ff0900720c */ /* 0x000fe40003f05300 */
[----:B0-----:R-:W-:-:S05]  /*10340*/  I2FP.F32.U32 R2, R10 ;  /* 0x0000000a00027245 */ /* 0x001fca0000201000 */
[----:B------:R-:W-:-:S04]  /*10350*/  FMUL R2, R2, UR4 ;  /* 0x0000000402027c20 */ /* 0x000fc80008400000 */
[----:B------:R0:W1:Y:S02]  /*10360*/  F2I.U32.TRUNC.NTZ R14, R2 ;  /* 0x00000002000e7305 */ /* 0x000064000020f000 */
[----:B---34-:R-:W-:Y:S05]  /*10370*/  @!P0 BRA `(.L_x_358) ;  /* 0x0000000000288947 */ /* 0x018fea0003800000 */
[----:B------:R-:W3:Y:S02]  /*10380*/  LDC R3, c[0x0][0x634] ;  /* 0x00018d00ff037b82 */ /* 0x000ee40000000800 */
[----:B---3--:R-:W-:-:S05]  /*10390*/  IADD3 R7, P0, R18, R3, RZ ;  /* 0x0000000312077210 */ /* 0x008fca0007f1e0ff */
[----:B------:R-:W-:-:S04]  /*103a0*/  IMAD.X R11, RZ, RZ, R17, P0 ;  /* 0x000000ffff0b7224 */ /* 0x000fc800000e0611 */
[----:B0-----:R-:W-:-:S04]  /*103b0*/  IMAD.WIDE.U32 R2, R11, R8, RZ ;  /* 0x000000080b027225 */ /* 0x001fc800078e00ff */
[----:B------:R-:W-:-:S04]  /*103c0*/  IMAD.WIDE.U32 R4, P0, R7, R9, R2 ;  /* 0x0000000907047225 */ /* 0x000fc80007800002 */
[----:B------:R-:W-:-:S04]  /*103d0*/  IMAD.WIDE.U32 R2, R7, R8, RZ ;  /* 0x0000000807027225 */ /* 0x000fc800078e00ff */
[----:B------:R-:W-:Y:S01]  /*103e0*/  IMAD.X R7, RZ, RZ, RZ, P0 ;  /* 0x000000ffff077224 */ /* 0x000fe200000e06ff */
[----:B------:R-:W-:Y:S01]  /*103f0*/  IADD3 RZ, P0, R3, R4, RZ ;  /* 0x0000000403ff7210 */ /* 0x000fe20007f1e0ff */
[----:B------:R-:W-:-:S04]  /*10400*/  IMAD.MOV.U32 R6, RZ, RZ, R5 ;  /* 0x000000ffff067224 */ /* 0x000fc800078e0005 */
[----:B------:R-:W-:-:S08]  /*10410*/  IMAD.WIDE.U32.X R6, R11, R9, R6, P0 ;  /* 0x000000090b067225 */ /* 0x000fd000000e0406 */
.L_x_358:
[----:B------:R-:W3:Y:S01]  /*10420*/  LDC.64 R24, c[0x0][0x640] ;  /* 0x00019000ff187b82 */ /* 0x000ee20000000a00 */
[-C--:B------:R-:W-:Y:S01]  /*10430*/  SHF.R.U64 R11, R6, R0.reuse, R7 ;  /* 0x00000000060b7219 */ /* 0x080fe20000001207 */
[----:B------:R-:W-:Y:S01]  /*10440*/  IMAD.MOV.U32 R19, RZ, RZ, R17 ;  /* 0x000000ffff137224 */ /* 0x000fe200078e0011 */
[----:B------:R-:W-:Y:S01]  /*10450*/  SHF.R.U32.HI R0, RZ, R0, R7 ;  /* 0x00000000ff007219 */ /* 0x000fe20000011607 */
[----:B------:R-:W-:Y:S01]  /*10460*/  ULDC UR4, c[0x0][0x154] ;  /* 0x0000550000047ab9 */ /* 0x000fe20000000800 */
[----:B------:R-:W-:Y:S01]  /*10470*/  IADD3 R5, P0, RZ, -R11, RZ ;  /* 0x8000000bff057210 */ /* 0x000fe20007f1e0ff */
[----:B------:R-:W-:Y:S01]  /*10480*/  IMAD.MOV.U32 R7, RZ, RZ, 0x1 ;  /* 0x00000001ff077424 */ /* 0x000fe200078e00ff */
[----:B-1----:R-:W-:Y:S01]  /*10490*/  IADD3 R14, -R14, RZ, RZ ;  /* 0x000000ff0e0e7210 */ /* 0x002fe20007ffe1ff */
[----:B------:R-:W1:Y:S02]  /*104a0*/  LDC R4, c[0x0][0x618] ;  /* 0x00018600ff047b82 */ /* 0x000e640000000800 */
[----:B------:R-:W-:-:S04]  /*104b0*/  IMAD.X R3, RZ, RZ, ~R0, P0 ;  /* 0x000000ffff037224 */ /* 0x000fc800000e0e00 */
[-C--:B--2---:R-:W-:Y:S02]  /*104c0*/  IMAD R0, R3, R12.reuse, RZ ;  /* 0x0000000c03007224 */ /* 0x084fe400078e02ff */
[----:B------:R-:W2:Y:S01]  /*104d0*/  LDC R6, c[0x0][0x608] ;  /* 0x00018200ff067b82 */ /* 0x000ea20000000800 */
[----:B0-----:R-:W-:-:S04]  /*104e0*/  IMAD.WIDE.U32 R2, R5, R12, R18 ;  /* 0x0000000c05027225 */ /* 0x001fc800078e0012 */
[----:B------:R-:W-:Y:S01]  /*104f0*/  IMAD R5, R5, R13, R0 ;  /* 0x0000000d05057224 */ /* 0x000fe200078e0200 */
[----:B------:R-:W-:Y:S01]  /*10500*/  I2FP.F32.U32 R0, R20 ;  /* 0x0000001400007245 */ /* 0x000fe20000201000 */
[----:B------:R-:W-:Y:S01]  /*10510*/  IMAD R19, R15, R14, R10 ;  /* 0x0000000e0f137224 */ /* 0x000fe200078e020a */
[----:B------:R-:W0:Y:S01]  /*10520*/  LDC R22, c[0x0][0x658] ;  /* 0x00019600ff167b82 */ /* 0x000e220000000800 */
[----:B------:R-:W-:Y:S01]  /*10530*/  IMAD.IADD R3, R3, 0x1, R5 ;  /* 0x0000000103037824 */ /* 0x000fe200078e0205 */
[----:B---3--:R-:W-:Y:S01]  /*10540*/  ISETP.NE.U32.AND P0, PT, R24, RZ, PT ;  /* 0x000000ff1800720c */ /* 0x008fe20003f05070 */
[----:B------:R-:W-:Y:S01]  /*10550*/  FMUL R0, R0, UR4 ;  /* 0x0000000400007c20 */ /* 0x000fe20008400000 */
[----:B------:R-:W-:Y:S02]  /*10560*/  IMAD.MOV.U32 R5, RZ, RZ, -0x1 ;  /* 0xffffffffff057424 */ /* 0x000fe400078e00ff */
[----:B------:R-:W-:Y:S01]  /*10570*/  ISETP.NE.AND.EX P0, PT, R25, RZ, PT, P0 ;  /* 0x000000ff1900720c */ /* 0x000fe20003f05300 */
[----:B------:R3:W4:Y:S01]  /*10580*/  F2I.U32.TRUNC.NTZ R12, R0 ;  /* 0x00000000000c7305 */ /* 0x000722000020f000 */
[----:B------:R-:W3:Y:S01]  /*10590*/  LDC R15, c[0x0][0x148] ;  /* 0x00005200ff0f7b82 */ /* 0x000ee20000000800 */
[----:B-1----:R-:W-:-:S02]  /*105a0*/  SHF.R.U64 R10, R2, R4, R3 ;  /* 0x00000004020a7219 */ /* 0x002fc40000001203 */
[----:B------:R-:W-:-:S05]  /*105b0*/  SHF.R.U32.HI R3, RZ, R4, R3 ;  /* 0x00000004ff037219 */ /* 0x000fca0000011603 */
[----:B------:R-:W1:Y:S01]  /*105c0*/  LDC R14, c[0x0][0x600] ;  /* 0x00018000ff0e7b82 */ /* 0x000e620000000800 */
[-CC-:B--2---:R-:W-:Y:S02]  /*105d0*/  SHF.R.U64 R8, R10, R6.reuse, R3.reuse ;  /* 0x000000060a087219 */ /* 0x184fe40000001203 */
[----:B------:R-:W-:-:S05]  /*105e0*/  SHF.R.U32.HI R3, RZ, R6, R3 ;  /* 0x00000006ff037219 */ /* 0x000fca0000011603 */
[----:B------:R-:W2:Y:S01]  /*105f0*/  LDC R26, c[0x0][0x648] ;  /* 0x00019200ff1a7b82 */ /* 0x000ea20000000800 */
[-CC-:B0-----:R-:W-:Y:S02]  /*10600*/  SHF.R.U64 R13, R8, R22.reuse, R3.reuse ;  /* 0x00000016080d7219 */ /* 0x181fe40000001203 */
[-C--:B------:R-:W-:Y:S02]  /*10610*/  SHF.L.U32 R5, R5, R22.reuse, RZ ;  /* 0x0000001605057219 */ /* 0x080fe400000006ff */
[-C--:B------:R-:W-:Y:S01]  /*10620*/  SHF.R.U32.HI R3, RZ, R22.reuse, R3 ;  /* 0x00000016ff037219 */ /* 0x080fe20000011603 */
[----:B------:R-:W-:Y:S01]  /*10630*/  IMAD.MOV.U32 R2, RZ, RZ, R13 ;  /* 0x000000ffff027224 */ /* 0x000fe200078e000d */
[----:B------:R-:W-:Y:S01]  /*10640*/  SHF.L.U32 R22, R7, R22, RZ ;  /* 0x0000001607167219 */ /* 0x000fe200000006ff */
[----:B------:R-:W0:Y:S01]  /*10650*/  LDC R27, c[0x0][0x638] ;  /* 0x00018e00ff1b7b82 */ /* 0x000e220000000800 */
[----:B------:R-:W-:-:S07]  /*10660*/  LOP3.LUT R21, RZ, R5, RZ, 0x33, !PT ;  /* 0x00000005ff157212 */ /* 0x000fce00078e33ff */
[----:B------:R-:W0:Y:S01]  /*10670*/  LDC R28, c[0x0][0x610] ;  /* 0x00018400ff1c7b82 */ /* 0x000e220000000800 */
[----:B----4-:R-:W-:Y:S05]  /*10680*/  @!P0 BRA `(.L_x_359) ;  /* 0x0000000000288947 */ /* 0x010fea0003800000 */
[----:B---3--:R-:W3:Y:S02]  /*10690*/  LDC R0, c[0x0][0x64c] ;  /* 0x00019300ff007b82 */ /* 0x008ee40000000800 */
[----:B---3--:R-:W-:-:S04]  /*106a0*/  IADD3 R7, P0, R13, R0, RZ ;  /* 0x000000000d077210 */ /* 0x008fc80007f1e0ff */
[----:B------:R-:W-:-:S05]  /*106b0*/  IADD3.X R9, RZ, R3, RZ, P0, !PT ;  /* 0x00000003ff097210 */ /* 0x000fca00007fe4ff */
[----:B------:R-:W-:-:S04]  /*106c0*/  IMAD.WIDE.U32 R2, R9, R24, RZ ;  /* 0x0000001809027225 */ /* 0x000fc800078e00ff */
[----:B------:R-:W-:-:S04]  /*106d0*/  IMAD.WIDE.U32 R4, P0, R7, R25, R2 ;  /* 0x0000001907047225 */ /* 0x000fc80007800002 */
[----:B------:R-:W-:-:S04]  /*106e0*/  IMAD.WIDE.U32 R2, R7, R24, RZ ;  /* 0x0000001807027225 */ /* 0x000fc800078e00ff */
[----:B------:R-:W-:Y:S01]  /*106f0*/  IMAD.X R7, RZ, RZ, RZ, P0 ;  /* 0x000000ffff077224 */ /* 0x000fe200000e06ff */
[----:B------:R-:W-:Y:S01]  /*10700*/  IADD3 RZ, P0, R3, R4, RZ ;  /* 0x0000000403ff7210 */ /* 0x000fe20007f1e0ff */
[----:B------:R-:W-:-:S04]  /*10710*/  IMAD.MOV.U32 R6, RZ, RZ, R5 ;  /* 0x000000ffff067224 */ /* 0x000fc800078e0005 */
[----:B------:R-:W-:-:S08]  /*10720*/  IMAD.WIDE.U32.X R2, R9, R25, R6, P0 ;  /* 0x0000001909027225 */ /* 0x000fd000000e0406 */
.L_x_359:
[----:B------:R-:W4:Y:S01]  /*10730*/  LDC R4, c[0x0][0x65c] ;  /* 0x00019700ff047b82 */ /* 0x000f220000000800 */
[----:B--23--:R-:W-:Y:S01]  /*10740*/  SHF.R.U64 R0, R2, R26, R3 ;  /* 0x0000001a02007219 */ /* 0x00cfe20000001203 */
[----:B-1----:R-:W-:Y:S01]  /*10750*/  VIADD R5, R14, 0xffffffff ;  /* 0xffffffff0e057836 */ /* 0x002fe20000000000 */
[----:B------:R-:W-:Y:S01]  /*10760*/  LOP3.LUT R3, R8, R21, RZ, 0xc0, !PT ;  /* 0x0000001508037212 */ /* 0x000fe200078ec0ff */
[----:B------:R-:W-:Y:S02]  /*10770*/  IMAD.MOV R12, RZ, RZ, -R12 ;  /* 0x000000ffff0c7224 */ /* 0x000fe400078e0a0c */
[----:B------:R-:W-:Y:S02]  /*10780*/  IMAD.MOV R2, RZ, RZ, -R0 ;  /* 0x000000ffff027224 */ /* 0x000fe400078e0a00 */
[----:B------:R-:W-:Y:S01]  /*10790*/  IMAD R22, R22, R0, R3 ;  /* 0x0000000016167224 */ /* 0x000fe200078e0203 */
[----:B------:R-:W-:Y:S01]  /*107a0*/  LOP3.LUT R3, R10, R5, RZ, 0xc0, !PT ;  /* 0x000000050a037212 */ /* 0x000fe200078ec0ff */
[----:B0-----:R-:W-:Y:S01]  /*107b0*/  IMAD R0, R2, R27, R13 ;  /* 0x0000001b02007224 */ /* 0x001fe200078e020d */
[----:B------:R-:W-:-:S03]  /*107c0*/  MOV R2, 0x1 ;  /* 0x0000000100027802 */ /* 0x000fc60000000f00 */
[----:B------:R-:W-:Y:S01]  /*107d0*/  IMAD R3, R0, R14, R3 ;  /* 0x0000000e00037224 */ /* 0x000fe200078e0203 */
[----:B------:R-:W-:Y:S01]  /*107e0*/  PRMT R0, R2, 0x7610, R0 ;  /* 0x0000761002007816 */ /* 0x000fe20000000000 */
[----:B------:R-:W-:Y:S01]  /*107f0*/  IMAD.MOV.U32 R2, RZ, RZ, R11 ;  /* 0x000000ffff027224 */ /* 0x000fe200078e000b */
[----:B----4-:R-:W-:-:S13]  /*10800*/  ISETP.NE.AND P0, PT, R4, 0x1, PT ;  /* 0x000000010400780c */ /* 0x010fda0003f05270 */
[----:B------:R-:W-:-:S04]  /*10810*/  @P0 IMAD R19, R15, R12, R20 ;  /* 0x0000000c0f130224 */ /* 0x000fc800078e0214 */
[----:B------:R-:W-:-:S05]  /*10820*/  IMAD R22, R22, R28, R19 ;  /* 0x0000001c16167224 */ /* 0x000fca00078e0213 */
[----:B------:R-:W-:Y:S02]  /*10830*/  SEL R19, R3, R22, !P0 ;  /* 0x0000001603137207 */ /* 0x000fe40004000000 */
[----:B------:R-:W-:-:S07]  /*10840*/  SEL R22, R22, R3, !P0 ;  /* 0x0000000316167207 */ /* 0x000fce0004000000 */
.L_x_357:
[----:B------:R-:W-:-:S13]  /*10850*/  LOP3.LUT P0, RZ, R0, 0xff, RZ, 0xc0, !PT ;  /* 0x000000ff00ff7812 */ /* 0x000fda000780c0ff */
[----:B------:R-:W-:Y:S05]  /*10860*/  @P0 BRA `(.L_x_360) ;  /* 0xffffff0400ac0947 */ /* 0x000fea000383ffff */
[----:B------:R-:W-:Y:S05]  /*10870*/  EXIT ;  /* 0x000000000000794d */ /* 0x000fea0003800000 */
.L_x_3:
[----:B0-----:R-:W-:Y:S01]  /*10880*/  ULDC.64 UR4, c[0x0][0x650] ;  /* 0x0001940000047ab9 */ /* 0x001fe20000000a00 */
        /* <DEDUP_REMOVED lines=25> */
.L_x_362:
[-CC-:B------:R-:W-:Y:S01]  /*10a20*/  SHF.R.U64 R12, R10, R2.reuse, R11.reuse ;  /* 0x000000020a0c7219 */ /* 0x180fe2000000120b */
[----:B------:R-:W0:Y:S01]  /*10a30*/  LDC R8, c[0x0][0x618] ;  /* 0x00018600ff087b82 */ /* 0x000e220000000800 */
[----:B------:R-:W-:Y:S01]  /*10a40*/  SHF.R.U32.HI R2, RZ, R2, R11 ;  /* 0x00000002ff027219 */ /* 0x000fe2000001160b */
[----:B------:R-:W-:Y:S01]  /*10a50*/  ULDC UR4, c[0x0][0x150] ;  /* 0x0000540000047ab9 */ /* 0x000fe20000000800 */
[----:B------:R-:W-:Y:S01]  /*10a60*/  IADD3 R5, P0, RZ, -R12, RZ ;  /* 0x8000000cff057210 */ /* 0x000fe20007f1e0ff */
[----:B------:R-:W-:Y:S01]  /*10a70*/  IMAD.MOV.U32 R19, RZ, RZ, R17 ;  /* 0x000000ffff137224 */ /* 0x000fe200078e0011 */
[----:B------:R-:W-:-:S03]  /*10a80*/  I2FP.F32.U32 R6, R4 ;  /* 0x0000000400067245 */ /* 0x000fc60000201000 */
[----:B------:R-:W1:Y:S01]  /*10a90*/  LDC.64 R24, c[0x0][0x640] ;  /* 0x00019000ff187b82 */ /* 0x000e620000000a00 */
[----:B------:R-:W-:Y:S02]  /*10aa0*/  IMAD.X R9, RZ, RZ, ~R2, P0 ;  /* 0x000000ffff097224 */ /* 0x000fe400000e0e02 */
[----:B------:R-:W-:Y:S01]  /*10ab0*/  FMUL R11, R6, UR4 ;  /* 0x00000004060b7c20 */ /* 0x000fe20008400000 */
[----:B------:R-:W-:Y:S01]  /*10ac0*/  IMAD.WIDE.U32 R6, R5, R20, R18 ;  /* 0x0000001405067225 */ /* 0x000fe200078e0012 */
[----:B------:R-:W-:-:S03]  /*10ad0*/  ULDC UR4, c[0x0][0x154] ;  /* 0x0000550000047ab9 */ /* 0x000fc60000000800 */
[----:B------:R-:W-:Y:S01]  /*10ae0*/  IMAD R2, R9, R20, RZ ;  /* 0x0000001409027224 */ /* 0x000fe200078e02ff */
[----:B------:R-:W2:Y:S01]  /*10af0*/  LDC R13, c[0x0][0x144] ;  /* 0x00005100ff0d7b82 */ /* 0x000ea20000000800 */
[----:B------:R-:W3:Y:S02]  /*10b00*/  F2I.U32.TRUNC.NTZ R11, R11 ;  /* 0x0000000b000b7305 */ /* 0x000ee4000020f000 */
[----:B------:R-:W-:-:S05]  /*10b10*/  IMAD R5, R5, R21, R2 ;  /* 0x0000001505057224 */ /* 0x000fca00078e0202 */
[----:B------:R-:W4:Y:S01]  /*10b20*/  LDC R14, c[0x0][0x608] ;  /* 0x00018200ff0e7b82 */ /* 0x000f220000000800 */
[----:B------:R-:W-:-:S04]  /*10b30*/  IADD3 R5, R7, R5, RZ ;  /* 0x0000000507057210 */ /* 0x000fc80007ffe0ff */
[-C--:B0-----:R-:W-:Y:S02]  /*10b40*/  SHF.R.U64 R10, R6, R8.reuse, R5 ;  /* 0x00000008060a7219 */ /* 0x081fe40000001205 */
[----:B------:R-:W-:Y:S01]  /*10b50*/  I2FP.F32.U32 R6, R3 ;  /* 0x0000000300067245 */ /* 0x000fe20000201000 */
[----:B------:R-:W0:Y:S01]  /*10b60*/  LDC R9, c[0x0][0x658] ;  /* 0x00019600ff097b82 */ /* 0x000e220000000800 */
[----:B-1----:R-:W-:Y:S01]  /*10b70*/  ISETP.NE.U32.AND P0, PT, R24, RZ, PT ;  /* 0x000000ff1800720c */ /* 0x002fe20003f05070 */
[----:B---3--:R-:W-:Y:S01]  /*10b80*/  IMAD.MOV R2, RZ, RZ, -R11 ;  /* 0x000000ffff027224 */ /* 0x008fe200078e0a0b */
[----:B------:R-:W-:Y:S01]  /*10b90*/  SHF.R.U32.HI R5, RZ, R8, R5 ;  /* 0x00000008ff057219 */ /* 0x000fe20000011605 */
[----:B------:R-:W-:Y:S01]  /*10ba0*/  FMUL R6, R6, UR4 ;  /* 0x0000000406067c20 */ /* 0x000fe20008400000 */
[----:B------:R-:W-:Y:S01]  /*10bb0*/  ISETP.NE.AND.EX P0, PT, R25, RZ, PT, P0 ;  /* 0x000000ff1900720c */ /* 0x000fe20003f05300 */
[----:B------:R-:W-:Y:S02]  /*10bc0*/  IMAD.MOV.U32 R8, RZ, RZ, -0x1 ;  /* 0xffffffffff087424 */ /* 0x000fe400078e00ff */
[----:B------:R-:W1:Y:S01]  /*10bd0*/  LDC R20, c[0x0][0x148] ;  /* 0x00005200ff147b82 */ /* 0x000e620000000800 */
[----:B--2---:R-:W-:-:S02]  /*10be0*/  IMAD R22, R13, R2, R4 ;  /* 0x000000020d167224 */ /* 0x004fc400078e0204 */
[----:B------:R-:W-:-:S05]  /*10bf0*/  IMAD.MOV.U32 R4, RZ, RZ, 0x1 ;  /* 0x00000001ff047424 */ /* 0x000fca00078e00ff */
[----:B------:R-:W2:Y:S01]  /*10c00*/  LDC R19, c[0x0][0x600] ;  /* 0x00018000ff137b82 */ /* 0x000ea20000000800 */
[-CC-:B----4-:R-:W-:Y:S02]  /*10c10*/  SHF.R.U64 R13, R10, R14.reuse, R5.reuse ;  /* 0x0000000e0a0d7219 */ /* 0x190fe40000001205 */
[----:B------:R-:W-:Y:S02]  /*10c20*/  SHF.R.U32.HI R2, RZ, R14, R5 ;  /* 0x0000000eff027219 */ /* 0x000fe40000011605 */
[----:B------:R3:W4:Y:S03]  /*10c30*/  F2I.U32.TRUNC.NTZ R14, R6 ;  /* 0x00000006000e7305 */ /* 0x000726000020f000 */
[----:B------:R-:W1:Y:S01]  /*10c40*/  LDC R21, c[0x0][0x648] ;  /* 0x00019200ff157b82 */ /* 0x000e620000000800 */
[-C--:B0-----:R-:W-:Y:S02]  /*10c50*/  SHF.R.U64 R15, R13, R9.reuse, R2 ;  /* 0x000000090d0f7219 */ /* 0x081fe40000001202 */
[----:B------:R-:W-:-:S02]  /*10c60*/  SHF.L.U32 R8, R8, R9, RZ ;  /* 0x0000000908087219 */ /* 0x000fc400000006ff */
[-C--:B------:R-:W-:Y:S01]  /*10c70*/  SHF.L.U32 R26, R4, R9.reuse, RZ ;  /* 0x00000009041a7219 */ /* 0x080fe200000006ff */
[----:B------:R-:W-:Y:S01]  /*10c80*/  IMAD.MOV.U32 R4, RZ, RZ, R15 ;  /* 0x000000ffff047224 */ /* 0x000fe200078e000f */
[----:B------:R-:W-:Y:S01]  /*10c90*/  SHF.R.U32.HI R5, RZ, R9, R2 ;  /* 0x00000009ff057219 */ /* 0x000fe20000011602 */
[----:B------:R-:W0:Y:S01]  /*10ca0*/  LDC R23, c[0x0][0x638] ;  /* 0x00018e00ff177b82 */ /* 0x000e220000000800 */
[----:B------:R-:W-:-:S07]  /*10cb0*/  LOP3.LUT R28, RZ, R8, RZ, 0x33, !PT ;  /* 0x00000008ff1c7212 */ /* 0x000fce00078e33ff */
[----:B------:R-:W0:Y:S01]  /*10cc0*/  LDC R27, c[0x0][0x610] ;  /* 0x00018400ff1b7b82 */ /* 0x000e220000000800 */
[----:B---34-:R-:W-:Y:S05]  /*10cd0*/  @!P0 BRA `(.L_x_363) ;  /* 0x0000000000288947 */ /* 0x018fea0003800000 */
[----:B------:R-:W3:Y:S02]  /*10ce0*/  LDC R2, c[0x0][0x64c] ;  /* 0x00019300ff027b82 */ /* 0x000ee40000000800 */
[----:B---3--:R-:W-:-:S05]  /*10cf0*/  IADD3 R9, P0, R15, R2, RZ ;  /* 0x000000020f097210 */ /* 0x008fca0007f1e0ff */
[----:B------:R-:W-:-:S04]  /*10d00*/  IMAD.X R11, RZ, RZ, R5, P0 ;  /* 0x000000ffff0b7224 */ /* 0x000fc800000e0605 */
[----:B------:R-:W-:-:S04]  /*10d10*/  IMAD.WIDE.U32 R4, R11, R24, RZ ;  /* 0x000000180b047225 */ /* 0x000fc800078e00ff */
[----:B------:R-:W-:-:S04]  /*10d20*/  IMAD.WIDE.U32 R6, P0, R9, R25, R4 ;  /* 0x0000001909067225 */ /* 0x000fc80007800004 */
[----:B------:R-:W-:Y:S01]  /*10d30*/  IMAD.WIDE.U32 R4, R9, R24, RZ ;  /* 0x0000001809047225 */ /* 0x000fe200078e00ff */
[----:B------:R-:W-:-:S03]  /*10d40*/  IADD3.X R9, RZ, RZ, RZ, P0, !PT ;  /* 0x000000ffff097210 */ /* 0x000fc600007fe4ff */
[----:B------:R-:W-:Y:S01]  /*10d50*/  IMAD.MOV.U32 R8, RZ, RZ, R7 ;  /* 0x000000ffff087224 */ /* 0x000fe200078e0007 */
[----:B------:R-:W-:-:S05]  /*10d60*/  IADD3 RZ, P0, R5, R6, RZ ;  /* 0x0000000605ff7210 */ /* 0x000fca0007f1e0ff */
[----:B------:R-:W-:-:S08]  /*10d70*/  IMAD.WIDE.U32.X R4, R11, R25, R8, P0 ;  /* 0x000000190b047225 */ /* 0x000fd000000e0408 */
.L_x_363:
[----:B------:R-:W3:Y:S01]  /*10d80*/  LDC R2, c[0x0][0x65c] ;  /* 0x00019700ff027b82 */ /* 0x000ee20000000800 */
[----:B-1----:R-:W-:Y:S01]  /*10d90*/  SHF.R.U64 R5, R4, R21, R5 ;  /* 0x0000001504057219 */ /* 0x002fe20000001205 */
[----:B------:R-:W-:Y:S01]  /*10da0*/  IMAD.MOV R14, RZ, RZ, -R14 ;  /* 0x000000ffff0e7224 */ /* 0x000fe200078e0a0e */
[----:B------:R-:W-:Y:S01]  /*10db0*/  MOV R6, R12 ;  /* 0x0000000c00067202 */ /* 0x000fe20000000f00 */
[----:B--2---:R-:W-:Y:S02]  /*10dc0*/  VIADD R9, R19, 0xffffffff ;  /* 0xffffffff13097836 */ /* 0x004fe40000000000 */
[----:B------:R-:W-:Y:S01]  /*10dd0*/  IMAD.MOV R4, RZ, RZ, -R5 ;  /* 0x000000ffff047224 */ /* 0x000fe200078e0a05 */
[----:B---3--:R-:W-:Y:S02]  /*10de0*/  ISETP.NE.AND P0, PT, R2, 0x1, PT ;  /* 0x000000010200780c */ /* 0x008fe40003f05270 */
[----:B------:R-:W-:-:S05]  /*10df0*/  LOP3.LUT R2, R13, R28, RZ, 0xc0, !PT ;  /* 0x0000001c0d027212 */ /* 0x000fca00078ec0ff */
[----:B------:R-:W-:Y:S02]  /*10e00*/  IMAD R7, R26, R5, R2 ;  /* 0x000000051a077224 */ /* 0x000fe400078e0202 */
[----:B0-----:R-:W-:Y:S02]  /*10e10*/  IMAD R2, R4, R23, R15 ;  /* 0x0000001704027224 */ /* 0x001fe400078e020f */
[----:B------:R-:W-:Y:S02]  /*10e20*/  IMAD.MOV.U32 R5, RZ, RZ, 0x1 ;  /* 0x00000001ff057424 */ /* 0x000fe400078e00ff */
[----:B------:R-:W-:Y:S01]  /*10e30*/  @P0 IMAD R22, R20, R14, R3 ;  /* 0x0000000e14160224 */ /* 0x000fe200078e0203 */
[----:B------:R-:W-:-:S03]  /*10e40*/  LOP3.LUT R3, R10, R9, RZ, 0xc0, !PT ;  /* 0x000000090a037212 */ /* 0x000fc600078ec0ff */
[----:B------:R-:W-:Y:S02]  /*10e50*/  IMAD R7, R7, R27, R22 ;  /* 0x0000001b07077224 */ /* 0x000fe400078e0216 */
[----:B------:R-:W-:Y:S01]  /*10e60*/  IMAD R4, R2, R19, R3 ;  /* 0x0000001302047224 */ /* 0x000fe200078e0203 */
[----:B------:R-:W-:-:S04]  /*10e70*/  PRMT R2, R5, 0x7610, R2 ;  /* 0x0000761005027816 */ /* 0x000fc80000000002 */
[----:B------:R-:W-:Y:S02]  /*10e80*/  SEL R13, R4, R7, !P0 ;  /* 0x00000007040d7207 */ /* 0x000fe40004000000 */
[----:B------:R-:W-:-:S07]  /*10e90*/  SEL R7, R7, R4, !P0 ;  /* 0x0000000407077207 */ /* 0x000fce0004000000 */
.L_x_361:
[----:B------:R-:W-:-:S08]  /*10ea0*/  NOP ;  /* 0x0000000000007918 */ /* 0x000fd00000000000 */
[----:B------:R-:W0:-:S00]  /*10eb0*/  USETMAXREG.DEALLOC.CTAPOOL 0x28 ;  /* 0x00000028000079c8 */ /* 0x000e0000080e0500 */
[----:B0-----:R-:W-:-:S13]  /*10ec0*/  ISETP.NE.AND P0, PT, R0, RZ, PT ;  /* 0x000000ff0000720c */ /* 0x001fda0003f05270 */
[----:B------:R-:W-:Y:S05]  /*10ed0*/  @P0 EXIT ;  /* 0x000000000000094d */ /* 0x000fea0003800000 */
[----:B------:R-:W-:Y:S01]  /*10ee0*/  LOP3.LUT P0, RZ, R2, 0xff, RZ, 0xc0, !PT ;  /* 0x000000ff02ff7812 */ /* 0x000fe2000780c0ff */
[----:B------:R-:W-:Y:S02]  /*10ef0*/  IMAD.MOV.U32 R0, RZ, RZ, 0x1 ;  /* 0x00000001ff007424 */ /* 0x000fe400078e00ff */
[----:B------:R-:W-:-:S10]  /*10f00*/  IMAD.MOV.U32 R11, RZ, RZ, RZ ;  /* 0x000000ffff0b7224 */ /* 0x000fd400078e00ff */
[----:B------:R-:W-:Y:S05]  /*10f10*/  @!P0 BRA `(.L_x_364) ;  /* 0x0000000c00448947 */ /* 0x000fea0003800000 */
[----:B------:R-:W0:Y:S01]  /*10f20*/  LDC R0, c[0x0][0x28c] ;  /* 0x0000a300ff007b82 */ /* 0x000e220000000800 */
[----:B------:R-:W1:Y:S01]  /*10f30*/  S2R R4, SR_TID.X ;  /* 0x0000000000047919 */ /* 0x000e620000002100 */
[----:B------:R-:W-:Y:S01]  /*10f40*/  ULDC UR5, c[0x0][0x600] ;  /* 0x0001800000057ab9 */ /* 0x000fe20000000800 */
[----:B------:R-:W-:Y:S01]  /*10f50*/  ULDC UR4, c[0x0][0xc] ;  /* 0x0000030000047ab9 */ /* 0x000fe20000000800 */
[----:B------:R-:W-:Y:S01]  /*10f60*/  UIADD3 UR16, UR5, -0x1, URZ ;  /* 0xffffffff05107890 */ /* 0x000fe2000fffe03f */
[----:B------:R-:W-:Y:S01]  /*10f70*/  BSSY B0, `(.L_x_364) ;  /* 0x00000cb000007945 */ /* 0x000fe20003800000 */
[----:B------:R-:W-:Y:S01]  /*10f80*/  ULDC UR6, c[0x0][0x658] ;  /* 0x0001960000067ab9 */ /* 0x000fe20000000800 */
[----:B------:R-:W-:Y:S01]  /*10f90*/  ULDC UR5, c[0x0][0x10] ;  /* 0x0000040000057ab9 */ /* 0x000fe20000000800 */
[----:B------:R-:W-:Y:S01]  /*10fa0*/  UMOV UR7, 0xffffffff ;  /* 0xffffffff00077882 */ /* 0x000fe20000000000 */
[----:B------:R-:W-:Y:S01]  /*10fb0*/  UMOV UR8, 0x1 ;  /* 0x0000000100087882 */ /* 0x000fe20000000000 */
[----:B------:R-:W-:Y:S01]  /*10fc0*/  UIMAD.WIDE.U32 UR4, UR4, UR5, URZ ;  /* 0x00000005040472a5 */ /* 0x000fe2000f8e003f */
[----:B------:R-:W-:Y:S01]  /*10fd0*/  IMAD.MOV.U32 R12, RZ, RZ, 0x1 ;  /* 0x00000001ff0c7424 */ /* 0x000fe200078e00ff */
[----:B------:R-:W-:Y:S01]  /*10fe0*/  USHF.L.U32 UR7, UR7, UR6, URZ ;  /* 0x0000000607077299 */ /* 0x000fe2000800063f */
[----:B------:R-:W-:Y:S01]  /*10ff0*/  LOP3.LUT R10, R16, 0x2, RZ, 0xfc, !PT ;  /* 0x00000002100a7812 */ /* 0x000fe200078efcff */
[----:B------:R-:W-:Y:S01]  /*11000*/  USHF.L.U32 UR18, UR8, UR6, URZ ;  /* 0x0000000608127299 */ /* 0x000fe2000800063f */
[----:B------:R-:W-:Y:S01]  /*11010*/  MOV R11, RZ ;  /* 0x000000ff000b7202 */ /* 0x000fe20000000f00 */
[----:B------:R-:W-:Y:S01]  /*11020*/  ULOP3.LUT UR17, URZ, UR7, URZ, 0x33, !UPT ;  /* 0x000000073f117292 */ /* 0x000fe2000f8e333f */
[----:B------:R-:W-:Y:S01]  /*11030*/  ULDC UR6, c[0x0][0x14] ;  /* 0x0000050000067ab9 */ /* 0x000fe20000000800 */
[----:B------:R-:W-:Y:S01]  /*11040*/  ULDC.64 UR22, c[0x0][0x198] ;  /* 0x0000660000167ab9 */ /* 0x000fe20000000a00 */
[----:B------:R-:W-:-:S02]  /*11050*/  UIMAD.WIDE.U32 UR20, UR4, UR6, URZ ;  /* 0x00000006041472a5 */ /* 0x000fc4000f8e003f */
[----:B------:R-:W-:Y:S01]  /*11060*/  UIMAD UR13, UR5, UR6, URZ ;  /* 0x00000006050d72a4 */ /* 0x000fe2000f8e023f */
[----:B0-----:R-:W-:-:S03]  /*11070*/  VIADD R0, R0, 0x3f ;  /* 0x0000003f00007836 */ /* 0x001fc60000000000 */
[----:B------:R-:W-:Y:S02]  /*11080*/  UIADD3 UR13, UR21, UR13, URZ ;  /* 0x0000000d150d7290 */ /* 0x000fe4000fffe03f */
[----:B------:R-:W-:-:S04]  /*11090*/  SHF.R.S32.HI R3, RZ, 0x1f, R0 ;  /* 0x0000001fff037819 */ /* 0x000fc80000011400 */
[----:B------:R-:W-:Y:S01]  /*110a0*/  LEA.HI R3, R3, R0, RZ, 0x6 ;  /* 0x0000000003037211 */ /* 0x000fe200078f30ff */
[----:B------:R-:W-:Y:S01]  /*110b0*/  IMAD.MOV.U32 R0, RZ, RZ, 0x1 ;  /* 0x00000001ff007424 */ /* 0x000fe200078e00ff */
[C---:B-1----:R-:W-:Y:S02]  /*110c0*/  LOP3.LUT P2, RZ, R4.reuse, 0x7f, RZ, 0xc0, !PT ;  /* 0x0000007f04ff7812 */ /* 0x042fe4000784c0ff */
[----:B------:R-:W-:Y:S02]  /*110d0*/  SHF.R.S32.HI R8, RZ, 0x6, R3 ;  /* 0x00000006ff087819 */ /* 0x000fe40000011403 */
[----:B------:R-:W-:-:S03]  /*110e0*/  LOP3.LUT P0, RZ, R4, 0x1f, RZ, 0xc0, !PT ;  /* 0x0000001f04ff7812 */ /* 0x000fc6000780c0ff */
[----:B------:R-:W-:Y:S01]  /*110f0*/  VIADD R9, R8, 0x1 ;  /* 0x0000000108097836 */ /* 0x000fe20000000000 */
[----:B------:R-:W-:-:S13]  /*11100*/  PLOP3.LUT P0, PT, P0, P2, PT, 0x8a, 0x0 ;  /* 0x000000000000781c */ /* 0x000fda0000705172 */
.L_x_376:
[----:B------:R-:W-:-:S03]  /*11110*/  UMOV UR4, 0xffffffff ;  /* 0xffffffff00047882 */ /* 0x000fc60000000000 */
[----:B------:R-:W-:Y:S05]  /*11120*/  BRA.DIV UR4, `(.L_x_365) ;  /* 0x0000000e04887947 */ /* 0x000fea000b800000 */
[----:B------:R-:W-:-:S13]  /*11130*/  ELECT P6, URZ, PT ;  /* 0x00000000003f782f */ /* 0x000fda00038c0000 */
.L_x_386:
[----:B------:R-:W0:Y:S01]  /*11140*/  LDC R2, c[0x0][0x28c] ;  /* 0x0000a300ff027b82 */ /* 0x000e220000000800 */
[----:B------:R-:W-:Y:S01]  /*11150*/  BSSY B1, `(.L_x_366) ;  /* 0x0000037000017945 */ /* 0x000fe20003800000 */
[----:B0-----:R-:W-:-:S13]  /*11160*/  ISETP.LT.OR P6, PT, R2, 0x1, !P6 ;  /* 0x000000010200780c */ /* 0x001fda00077c1670 */
[----:B------:R-:W-:Y:S05]  /*11170*/  @P6 BRA `(.L_x_367) ;  /* 0x0000000000d06947 */ /* 0x000fea0003800000 */
[----:B------:R-:W-:Y:S02]  /*11180*/  IMAD R13, R13, 0x70, RZ ;  /* 0x000000700d0d7824 */ /* 0x000fe400078e02ff */
[----:B------:R-:W-:Y:S02]  /*11190*/  IMAD R15, R7, 0x180, RZ ;  /* 0x00000180070f7824 */ /* 0x000fe400078e02ff */
[----:B------:R-:W-:Y:S02]  /*111a0*/  IMAD.MOV.U32 R20, RZ, RZ, RZ ;  /* 0x000000ffff147224 */ /* 0x000fe400078e00ff */
[----:B------:R-:W-:Y:S02]  /*111b0*/  IMAD.MOV.U32 R2, RZ, RZ, R9 ;  /* 0x000000ffff027224 */ /* 0x000fe400078e0009 */
[----:B------:R-:W-:Y:S02]  /*111c0*/  IMAD.MOV.U32 R3, RZ, RZ, R0 ;  /* 0x000000ffff037224 */ /* 0x000fe400078e0000 */
[----:B------:R-:W-:-:S07]  /*111d0*/  IMAD.MOV.U32 R4, RZ, RZ, R11 ;  /* 0x000000ffff047224 */ /* 0x000fce00078e000b */
.L_x_371:
[----:B------:R-:W0:Y:S01]  /*111e0*/  S2R R14, SR_CgaCtaId ;  /* 0x00000000000e7919 */ /* 0x000e220000008800 */
[----:B------:R-:W-:Y:S01]  /*111f0*/  MOV R5, 0x400 ;  /* 0x0000040000057802 */ /* 0x000fe20000000f00 */
[----:B------:R-:W1:Y:S03]  /*11200*/  @!P2 LDC R7, c[0x0][0x500] ;  /* 0x00014000ff07ab82 */ /* 0x000e660000000800 */
[----:B0-----:R-:W-:Y:S02]  /*11210*/  LEA R19, R14, R5, 0x18 ;  /* 0x000000050e137211 */ /* 0x001fe400078ec0ff */
[----:B------:R-:W-:Y:S02]  /*11220*/  SHF.L.U32 R5, R3, 0x1f, RZ ;  /* 0x0000001f03057819 */ /* 0x000fe400000006ff */
[----:B------:R-:W-:-:S04]  /*11230*/  LEA R14, R4, R19, 0x3 ;  /* 0x00000013040e7211 */ /* 0x000fc800078e18ff */
[----:B------:R-:W0:Y:S02]  /*11240*/  SYNCS.PHASECHK.TRANS64.TRYWAIT P1, [R14+URZ+0x18], R5 ;  /* 0x000018050e0075a7 */ /* 0x000e24000802017f */
[----:B01----:R-:W-:Y:S05]  /*11250*/  @!P1 BRA `(.L_x_368) ;  /* 0x0000000c005c9947 */ /* 0x003fea0003800000 */
.L_x_387:
[----:B0-----:R-:W-:Y:S01]  /*11260*/  PRMT R5, R10, 0x9910, RZ ;  /* 0x000099100a057816 */ /* 0x001fe200000000ff */
[----:B------:R0:W-:Y:S03]  /*11270*/  @!P2 SYNCS.ARRIVE.TRANS64 RZ, [R14+URZ], R7 ;  /* 0x000000070effa9a7 */ /* 0x0001e6000800003f */
[----:B------:R-:W-:-:S13]  /*11280*/  ISETP.NE.AND P1, PT, R5, 0x2, PT ;  /* 0x000000020500780c */ /* 0x000fda0003f25270 */
[----:B0-----:R-:W-:Y:S05]  /*11290*/  @P1 BRA `(.L_x_369) ;  /* 0x0000000000041947 */ /* 0x001fea0003800000 */
[----:B------:R-:W-:Y:S01]  /*112a0*/  BPT.TRAP 0x1 ;  /* 0x000000040000795c */ /* 0x000fe20000300000 */
.L_x_369:
[----:B------:R-:W-:Y:S05]  /*112b0*/  @P0 BRA `(.L_x_370) ;  /* 0x0000000000040947 */ /* 0x000fea0003800000 */
[----:B------:R-:W-:Y:S01]  /*112c0*/  BPT.TRAP 0x1 ;  /* 0x000000040000795c */ /* 0x000fe20000300000 */
.L_x_370:
[--C-:B------:R-:W-:Y:S01]  /*112d0*/  IMAD R5, R4, 0xc000, R19.reuse ;  /* 0x0000c00004057824 */ /* 0x100fe200078e0213 */
[----:B------:R-:W-:Y:S01]  /*112e0*/  R2UR UR9, R14 ;  /* 0x000000000e0972ca */ /* 0x000fe200000e0000 */
[----:B------:R-:W-:Y:S01]  /*112f0*/  IMAD R19, R4, 0x3800, R19 ;  /* 0x0000380004137824 */ /* 0x000fe200078e0213 */
[----:B------:R-:W-:Y:S01]  /*11300*/  UIADD3 UR4, UP0, UR22, 0xf0, URZ ;  /* 0x000000f016047890 */ /* 0x000fe2000ff1e03f */
[----:B------:R-:W-:Y:S01]  /*11310*/  VIADD R2, R2, 0xffffffff ;  /* 0xffffffff02027836 */ /* 0x000fe20000000000 */
[----:B------:R-:W-:Y:S01]  /*11320*/  R2UR UR5, R5 ;  /* 0x00000000050572ca */ /* 0x000fe200000e0000 */
[----:B------:R-:W-:Y:S01]  /*11330*/  UIADD3 UR24, UP1, UR22, 0x1f0, URZ ;  /* 0x000001f016187890 */ /* 0x000fe2000ff3e03f */
[----:B------:R-:W-:Y:S01]  /*11340*/  R2UR UR8, R19 ;  /* 0x00000000130872ca */ /* 0x000fe200000e0000 */
[----:B------:R-:W-:Y:S01]  /*11350*/  VIADD R4, R4, 0x1 ;  /* 0x0000000104047836 */ /* 0x000fe20000000000 */
[----:B------:R-:W-:Y:S01]  /*11360*/  R2UR UR11, R15 ;  /* 0x000000000f0b72ca */ /* 0x000fe200000e0000 */
[----:B------:R-:W-:Y:S01]  /*11370*/  UIADD3.X UR25, URZ, UR23, URZ, UP1, !UPT ;  /* 0x000000173f197290 */ /* 0x000fe20008ffe43f */
[----:B------:R-:W-:Y:S01]  /*11380*/  R2UR UR10, R20 ;  /* 0x00000000140a72ca */ /* 0x000fe200000e0000 */
[----:B------:R-:W-:Y:S01]  /*11390*/  UMOV UR6, 0x0 ;  /* 0x0000000000067882 */ /* 0x000fe20000000000 */
[----:B------:R-:W-:Y:S01]  /*113a0*/  R2UR UR12, R6 ;  /* 0x00000000060c72ca */ /* 0x000fe200000e0000 */
[----:B------:R-:W-:Y:S01]  /*113b0*/  UMOV UR7, 0x10000000 ;  /* 0x1000000000077882 */ /* 0x000fe20000000000 */
[----:B------:R-:W-:Y:S01]  /*113c0*/  R2UR UR19, R13 ;  /* 0x000000000d1372ca */ /* 0x000fe200000e0000 */
[----:B------:R-:W-:Y:S01]  /*113d0*/  VIADD R20, R20, 0x40 ;  /* 0x0000004014147836 */ /* 0x000fe20000000000 */
[----:B------:R-:W-:Y:S01]  /*113e0*/  ISETP.GT.AND P3, PT, R2, 0x1, PT ;  /* 0x000000010200780c */ /* 0x000fe20003f64270 */
[----:B------:R-:W-:Y:S01]  /*113f0*/  UIADD3 UR14, UR5, 0x100, URZ ;  /* 0x00000100050e7890 */ /* 0x000fe2000fffe03f */
[----:B------:R-:W-:Y:S01]  /*11400*/  ISETP.NE.AND P1, PT, R4, 0x3, PT ;  /* 0x000000030400780c */ /* 0x000fe20003f25270 */
[----:B------:R-:W-:-:S02]  /*11410*/  UIADD3.X UR5, URZ, UR23, URZ, UP0, !UPT ;  /* 0x000000173f057290 */ /* 0x000fc400087fe43f */
[----:B------:R-:W-:Y:S01]  /*11420*/  UIADD3 UR15, UR8, 0x24100, URZ ;  /* 0x00024100080f7890 */ /* 0x000fe2000fffe03f */
[----:B------:R-:W-:Y:S02]  /*11430*/  SEL R14, RZ, 0x1, P1 ;  /* 0x00000001ff0e7807 */ /* 0x000fe40000800000 */
[----:B------:R-:W-:Y:S01]  /*11440*/  UMOV UR8, UR14 ;  /* 0x0000000e00087c82 */ /* 0x000fe20008000000 */
[----:B------:R-:W-:Y:S02]  /*11450*/  SEL R4, R4, RZ, P1 ;  /* 0x000000ff04047207 */ /* 0x000fe40000800000 */
[----:B------:R-:W-:Y:S01]  /*11460*/  LOP3.LUT R3, R3, R14, RZ, 0x3c, !PT ;  /* 0x0000000e03037212 */ /* 0x000fe200078e3cff */
[----:B------:R0:W-:Y:S02]  /*11470*/  UTMALDG.3D [UR8], [UR4], desc[UR6] ;  /* 0x00000608040075b4 */ /* 0x0001e40008011000 */
[----:B0-----:R-:W-:Y:S01]  /*11480*/  UMOV UR8, UR15 ;  /* 0x0000000f00087c82 */ /* 0x001fe20008000000 */
[----:B------:R-:W-:-:S02]  /*11490*/  UMOV UR11, UR19 ;  /* 0x00000013000b7c82 */ /* 0x000fc40008000000 */
[----:B------:R0:W-:Y:S02]  /*114a0*/  UTMALDG.3D [UR8], [UR24], desc[UR6] ;  /* 0x00000608180075b4 */ /* 0x0001e40008011000 */
[----:B0-----:R-:W-:Y:S05]  /*114b0*/  @P3 BRA `(.L_x_371) ;  /* 0xfffffffc00483947 */ /* 0x001fea000383ffff */
.L_x_367:
[----:B------:R-:W-:Y:S05]  /*114c0*/  BSYNC B1 ;  /* 0x0000000000017941 */ /* 0x000fea0003800000 */
.L_x_366:
[----:B------:R-:W-:Y:S01]  /*114d0*/  LOP3.LUT P3, RZ, R12, 0xff, RZ, 0xc0, !PT ;  /* 0x000000ff0cff7812 */ /* 0x000fe2000786c0ff */
[----:B------:R-:W-:Y:S01]  /*114e0*/  IMAD.IADD R4, R8, 0x1, R11 ;  /* 0x0000000108047824 */ /* 0x000fe200078e020b */
[----:B------:R-:W-:Y:S01]  /*114f0*/  IADD3 R18, P4, R18, UR20, RZ ;  /* 0x0000001412127c10 */ /* 0x000fe2000ff9e0ff */
[----:B------:R-:W-:Y:S01]  /*11500*/  ULDC.64 UR4, c[0x0][0x650] ;  /* 0x0001940000047ab9 */ /* 0x000fe20000000a00 */
[----:B------:R-:W-:Y:S01]  /*11510*/  BSSY B1, `(.L_x_372) ;  /* 0x000006e000017945 */ /* 0x000fe20003800000 */
[----:B------:R-:W-:Y:S01]  /*11520*/  IMAD.MOV.U32 R7, RZ, RZ, -0x1 ;  /* 0xffffffffff077424 */ /* 0x000fe200078e00ff */
[----:B------:R-:W-:Y:S01]  /*11530*/  ISETP.GT.U32.AND P1, PT, R4, 0x2, PT ;  /* 0x000000020400780c */ /* 0x000fe20003f24070 */
[----:B------:R-:W-:Y:S01]  /*11540*/  IMAD.MOV.U32 R6, RZ, RZ, -0x1 ;  /* 0xffffffffff067424 */ /* 0x000fe200078e00ff */
[----:B------:R-:W-:Y:S02]  /*11550*/  IADD3.X R17, R17, UR13, RZ, P4, !PT ;  /* 0x0000000d11117c10 */ /* 0x000fe4000a7fe4ff */
[----:B------:R-:W-:-:S02]  /*11560*/  ISETP.LT.U32.AND P1, PT, R8, 0x3, P1 ;  /* 0x000000030800780c */ /* 0x000fc40000f21070 */
[----:B------:R-:W-:Y:S01]  /*11570*/  MOV R13, 0xffffffff ;  /* 0xffffffff000d7802 */ /* 0x000fe20000000f00 */
[----:B------:R-:W0:Y:S01]  /*11580*/  @P3 S2R R3, SR_CgaCtaId ;  /* 0x0000000000033919 */ /* 0x000e220000008800 */
[----:B------:R-:W-:Y:S02]  /*11590*/  @P3 MOV R2, 0x400 ;  /* 0x0000040000023802 */ /* 0x000fe40000000f00 */
[----:B------:R-:W-:Y:S02]  /*115a0*/  PRMT R12, RZ, 0x7610, R12 ;  /* 0x00007610ff0c7816 */ /* 0x000fe4000000000c */
[----:B0-----:R-:W-:Y:S01]  /*115b0*/  @P3 LEA R5, R3, R2, 0x18 ;  /* 0x0000000203053211 */ /* 0x001fe200078ec0ff */
[----:B------:R-:W-:-:S03]  /*115c0*/  IMAD.WIDE.U32 R2, R4, -0x55555555, RZ ;  /* 0xaaaaaaab04027825 */ /* 0x000fc600078e00ff */
[----:B------:R0:W-:Y:S01]  /*115d0*/  @P3 SYNCS.ARRIVE.TRANS64.A1T0 RZ, [R5+URZ+0x48], RZ ;  /* 0x000048ff05ff39a7 */ /* 0x0001e2000810003f */
[----:B------:R-:W-:Y:S02]  /*115e0*/  ISETP.GE.U32.AND P3, PT, R8, 0x3, PT ;  /* 0x000000030800780c */ /* 0x000fe40003f66070 */
[----:B------:R-:W-:Y:S02]  /*115f0*/  PRMT R2, RZ, 0x7610, R2 ;  /* 0x00007610ff027816 */ /* 0x000fe40000000002 */
[----:B0-----:R-:W-:Y:S02]  /*11600*/  SHF.R.U32.HI R5, RZ, 0x1, R3 ;  /* 0x00000001ff057819 */ /* 0x001fe40000011603 */
[----:B------:R-:W-:Y:S02]  /*11610*/  SEL R3, RZ, 0x1, !P1 ;  /* 0x00000001ff037807 */ /* 0x000fe40004800000 */
[----:B------:R-:W-:Y:S01]  /*11620*/  ISETP.GE.U32.AND P1, PT, R18, UR4, PT ;  /* 0x0000000412007c0c */ /* 0x000fe2000bf26070 */
[----:B------:R-:W-:Y:S01]  /*11630*/  IMAD R11, R5, -0x3, R4 ;  /* 0xfffffffd050b7824 */ /* 0x000fe200078e0204 */
[----:B------:R-:W-:-:S02]  /*11640*/  LOP3.LUT R0, R0, R3, RZ, 0x3c, !PT ;  /* 0x0000000300007212 */ /* 0x000fc400078e3cff */
[----:B------:R-:W-:Y:S02]  /*11650*/  ISETP.GE.U32.AND.EX P1, PT, R17, UR5, PT, P1 ;  /* 0x0000000511007c0c */ /* 0x000fe4000bf26110 */
[----:B------:R-:W-:-:S11]  /*11660*/  @P3 LOP3.LUT R0, R0, 0x1, R5, 0x78, !PT ;  /* 0x0000000100003812 */ /* 0x000fd600078e7805 */
[----:B------:R-:W-:Y:S05]  /*11670*/  @P1 BRA `(.L_x_373) ;  /* 0x00000004005c1947 */ /* 0x000fea0003800000 */
[----:B------:R-:W-:Y:S01]  /*11680*/  ULDC.64 UR4, c[0x0][0x628] ;  /* 0x00018a0000047ab9 */ /* 0x000fe20000000a00 */
[----:B------:R-:W0:Y:S01]  /*11690*/  S2R R14, SR_CTAID.X ;  /* 0x00000000000e7919 */ /* 0x000e220000002500 */
[----:B------:R-:W-:Y:S01]  /*116a0*/  ISETP.NE.U32.AND P1, PT, RZ, UR4, PT ;  /* 0x00000004ff007c0c */ /* 0x000fe2000bf25070 */
[----:B------:R-:W-:Y:S01]  /*116b0*/  ULDC UR7, c[0x0][0x630] ;  /* 0x00018c0000077ab9 */ /* 0x000fe20000000800 */
[----:B------:R-:W-:Y:S01]  /*116c0*/  IMAD.MOV.U32 R2, RZ, RZ, R18 ;  /* 0x000000ffff027224 */ /* 0x000fe200078e0012 */
[----:B------:R-:W1:Y:S01]  /*116d0*/  S2R R13, SR_CTAID.Y ;  /* 0x00000000000d7919 */ /* 0x000e620000002600 */
[----:B------:R-:W-:Y:S01]  /*116e0*/  ISETP.NE.AND.EX P1, PT, RZ, UR5, PT, P1 ;  /* 0x00000005ff007c0c */ /* 0x000fe2000bf25310 */
[----:B------:R-:W-:-:S12]  /*116f0*/  IMAD.MOV.U32 R3, RZ, RZ, R17 ;  /* 0x000000ffff037224 */ /* 0x000fd800078e0011 */
[----:B------:R-:W-:Y:S05]  /*11700*/  @!P1 BRA `(.L_x_374) ;  /* 0x0000000000289947 */ /* 0x000fea0003800000 */
[----:B------:R-:W-:Y:S02]  /*11710*/  ULDC UR6, c[0x0][0x634] ;  /* 0x00018d0000067ab9 */ /* 0x000fe40000000800 */
[----:B------:R-:W-:-:S05]  /*11720*/  IADD3 R7, P1, R18, UR6, RZ ;  /* 0x0000000612077c10 */ /* 0x000fca000ff3e0ff */
[----:B------:R-:W-:-:S04]  /*11730*/  IMAD.X R15, RZ, RZ, R17, P1 ;  /* 0x000000ffff0f7224 */ /* 0x000fc800008e0611 */
[----:B------:R-:W-:-:S04]  /*11740*/  IMAD.WIDE.U32 R4, R15, UR4, RZ ;  /* 0x000000040f047c25 */ /* 0x000fc8000f8e00ff */
[----:B------:R-:W-:-:S04]  /*11750*/  IMAD.WIDE.U32 R4, P1, R7, UR5, R4 ;  /* 0x0000000507047c25 */ /* 0x000fc8000f820004 */
[----:B------:R-:W-:Y:S01]  /*11760*/  IMAD.WIDE.U32 R6, R7, UR4, RZ ;  /* 0x0000000407067c25 */ /* 0x000fe2000f8e00ff */
[----:B------:R-:W-:-:S03]  /*11770*/  MOV R2, R5 ;  /* 0x0000000500027202 */ /* 0x000fc60000000f00 */
[----:B------:R-:W-:Y:S01]  /*11780*/  IMAD.X R3, RZ, RZ, RZ, P1 ;  /* 0x000000ffff037224 */ /* 0x000fe200008e06ff */
[----:B------:R-:W-:-:S05]  /*11790*/  IADD3 RZ, P1, R7, R4, RZ ;  /* 0x0000000407ff7210 */ /* 0x000fca0007f3e0ff */
[----:B------:R-:W-:-:S08]  /*117a0*/  IMAD.WIDE.U32.X R2, R15, UR5, R2, P1 ;  /* 0x000000050f027c25 */ /* 0x000fd000088e0402 */
.L_x_374:
[--C-:B------:R-:W-:Y:S01]  /*117b0*/  SHF.R.U64 R6, R2, UR7, R3.reuse ;  /* 0x0000000702067c19 */ /* 0x100fe20008001203 */
[----:B------:R-:W-:Y:S01]  /*117c0*/  ULDC.64 UR4, c[0x0][0x620] ;  /* 0x0001880000047ab9 */ /* 0x000fe20000000a00 */
[----:B------:R-:W-:Y:S01]  /*117d0*/  SHF.R.U32.HI R2, RZ, UR7, R3 ;  /* 0x00000007ff027c19 */ /* 0x000fe20008011603 */
[----:B------:R-:W-:Y:S01]  /*117e0*/  IMAD.MOV.U32 R3, RZ, RZ, R17 ;  /* 0x000000ffff037224 */ /* 0x000fe200078e0011 */
[----:B------:R-:W-:Y:S01]  /*117f0*/  IADD3 R5, P1, RZ, -R6, RZ ;  /* 0x80000006ff057210 */ /* 0x000fe20007f3e0ff */
[----:B------:R-:W2:Y:S01]  /*11800*/  LDC R25, c[0x0][0x144] ;  /* 0x00005100ff197b82 */ /* 0x000ea20000000800 */
[----:B0-----:R-:W-:Y:S01]  /*11810*/  I2FP.F32.U32 R7, R14 ;  /* 0x0000000e00077245 */ /* 0x001fe20000201000 */
[----:B------:R-:W-:Y:S01]  /*11820*/  ULDC.64 UR8, c[0x0][0x640] ;  /* 0x0001900000087ab9 */ /* 0x000fe20000000a00 */
[----:B------:R-:W-:Y:S01]  /*11830*/  ULDC UR6, c[0x0][0x608] ;  /* 0x0001820000067ab9 */ /* 0x000fe20000000800 */
[----:B------:R-:W-:Y:S01]  /*11840*/  IMAD.X R2, RZ, RZ, ~R2, P1 ;  /* 0x000000ffff027224 */ /* 0x000fe200008e0e02 */
[----:B------:R-:W-:-:S03]  /*11850*/  ISETP.NE.U32.AND P1, PT, RZ, UR8, PT ;  /* 0x00000008ff007c0c */ /* 0x000fc6000bf25070 */
[----:B------:R-:W-:Y:S01]  /*11860*/  IMAD R4, R2, UR4, RZ ;  /* 0x0000000402047c24 */ /* 0x000fe2000f8e02ff */
[----:B------:R-:W0:Y:S01]  /*11870*/  LDC R20, c[0x0][0x148] ;  /* 0x00005200ff147b82 */ /* 0x000e220000000800 */
[----:B------:R-:W-:Y:S01]  /*11880*/  IMAD.MOV.U32 R2, RZ, RZ, R18 ;  /* 0x000000ffff027224 */ /* 0x000fe200078e0012 */
[----:B------:R-:W-:-:S03]  /*11890*/  ISETP.NE.AND.EX P1, PT, RZ, UR9, PT, P1 ;  /* 0x00000009ff007c0c */ /* 0x000fc6000bf25310 */
[----:B------:R-:W-:Y:S01]  /*118a0*/  IMAD.WIDE.U32 R2, R5, UR4, R2 ;  /* 0x0000000405027c25 */ /* 0x000fe2000f8e0002 */
[----:B------:R-:W-:-:S03]  /*118b0*/  ULDC UR4, c[0x0][0x150] ;  /* 0x0000540000047ab9 */ /* 0x000fc60000000800 */
[----:B------:R-:W-:Y:S02]  /*118c0*/  IMAD R5, R5, UR5, R4 ;  /* 0x0000000505057c24 */ /* 0x000fe4000f8e0204 */
[----:B------:R-:W-:Y:S01]  /*118d0*/  FMUL R4, R7, UR4 ;  /* 0x0000000407047c20 */ /* 0x000fe20008400000 */
[----:B------:R-:W-:Y:S01]  /*118e0*/  ULDC UR4, c[0x0][0x618] ;  /* 0x0001860000047ab9 */ /* 0x000fe20000000800 */
[----:B------:R-:W-:Y:S01]  /*118f0*/  ULDC UR5, c[0x0][0x154] ;  /* 0x0000550000057ab9 */ /* 0x000fe20000000800 */
[----:B------:R-:W-:-:S03]  /*11900*/  IMAD.IADD R3, R3, 0x1, R5 ;  /* 0x0000000103037824 */ /* 0x000fc600078e0205 */
[----:B------:R-:W3:Y:S02]  /*11910*/  F2I.U32.TRUNC.NTZ R4, R4 ;  /* 0x0000000400047305 */ /* 0x000ee4000020f000 */
[----:B------:R-:W-:Y:S02]  /*11920*/  SHF.R.U64 R7, R2, UR4, R3 ;  /* 0x0000000402077c19 */ /* 0x000fe40008001203 */
[----:B-1----:R-:W-:-:S05]  /*11930*/  I2FP.F32.U32 R2, R13 ;  /* 0x0000000d00027245 */ /* 0x002fca0000201000 */
[----:B------:R-:W-:Y:S01]  /*11940*/  FMUL R21, R2, UR5 ;  /* 0x0000000502157c20 */ /* 0x000fe20008400000 */
[----:B------:R-:W-:Y:S01]  /*11950*/  SHF.R.U32.HI R2, RZ, UR4, R3 ;  /* 0x00000004ff027c19 */ /* 0x000fe20008011603 */
[----:B------:R-:W-:-:S03]  /*11960*/  ULDC UR4, c[0x0][0x658] ;  /* 0x0001960000047ab9 */ /* 0x000fc60000000800 */
[--C-:B------:R-:W-:Y:S01]  /*11970*/  SHF.R.U64 R19, R7, UR6, R2.reuse ;  /* 0x0000000607137c19 */ /* 0x100fe20008001202 */
[----:B------:R-:W1:Y:S01]  /*11980*/  F2I.U32.TRUNC.NTZ R21, R21 ;  /* 0x0000001500157305 */ /* 0x000e62000020f000 */
[----:B------:R-:W-:Y:S01]  /*11990*/  SHF.R.U32.HI R2, RZ, UR6, R2 ;  /* 0x00000006ff027c19 */ /* 0x000fe20008011602 */
[----:B---3--:R-:W-:-:S03]  /*119a0*/  IMAD.MOV R4, RZ, RZ, -R4 ;  /* 0x000000ffff047224 */ /* 0x008fc600078e0a04 */
[----:B------:R-:W-:Y:S01]  /*119b0*/  SHF.R.U32.HI R23, RZ, UR4, R2 ;  /* 0x00000004ff177c19 */ /* 0x000fe20008011602 */
[----:B--2---:R-:W-:Y:S01]  /*119c0*/  IMAD R14, R25, R4, R14 ;  /* 0x00000004190e7224 */ /* 0x004fe200078e020e */
[----:B------:R-:W-:-:S03]  /*119d0*/  SHF.R.U64 R15, R19, UR4, R2 ;  /* 0x00000004130f7c19 */ /* 0x000fc60008001202 */
[----:B------:R-:W-:Y:S01]  /*119e0*/  IMAD.MOV.U32 R3, RZ, RZ, R23 ;  /* 0x000000ffff037224 */ /* 0x000fe200078e0017 */
[----:B------:R-:W-:Y:S01]  /*119f0*/  MOV R2, R15 ;  /* 0x0000000f00027202 */ /* 0x000fe20000000f00 */
[----:B------:R-:W-:Y:S06]  /*11a00*/  @!P1 BRA `(.L_x_375) ;  /* 0x0000000000289947 */ /* 0x000fec0003800000 */
[----:B------:R-:W-:Y:S02]  /*11a10*/  ULDC UR4, c[0x0][0x64c] ;  /* 0x0001930000047ab9 */ /* 0x000fe40000000800 */
[----:B------:R-:W-:-:S05]  /*11a20*/  IADD3 R3, P1, R15, UR4, RZ ;  /* 0x000000040f037c10 */ /* 0x000fca000ff3e0ff */
[----:B------:R-:W-:-:S04]  /*11a30*/  IMAD.X R23, RZ, RZ, R23, P1 ;  /* 0x000000ffff177224 */ /* 0x000fc800008e0617 */
[----:B------:R-:W-:-:S04]  /*11a40*/  IMAD.WIDE.U32 R4, R23, UR8, RZ ;  /* 0x0000000817047c25 */ /* 0x000fc8000f8e00ff */
[----:B------:R-:W-:-:S04]  /*11a50*/  IMAD.WIDE.U32 R4, P1, R3, UR9, R4 ;  /* 0x0000000903047c25 */ /* 0x000fc8000f820004 */
[----:B------:R-:W-:-:S04]  /*11a60*/  IMAD.WIDE.U32 R2, R3, UR8, RZ ;  /* 0x0000000803027c25 */ /* 0x000fc8000f8e00ff */
[----:B------:R-:W-:Y:S01]  /*11a70*/  IMAD.MOV.U32 R2, RZ, RZ, R5 ;  /* 0x000000ffff027224 */ /* 0x000fe200078e0005 */
[----:B------:R-:W-:Y:S01]  /*11a80*/  IADD3 RZ, P3, R3, R4, RZ ;  /* 0x0000000403ff7210 */ /* 0x000fe20007f7e0ff */
[----:B------:R-:W-:-:S04]  /*11a90*/  IMAD.X R3, RZ, RZ, RZ, P1 ;  /* 0x000000ffff037224 */ /* 0x000fc800008e06ff */
[----:B------:R-:W-:-:S08]  /*11aa0*/  IMAD.WIDE.U32.X R2, R23, UR9, R2, P3 ;  /* 0x0000000917027c25 */ /* 0x000fd000098e0402 */
.L_x_375:
[----:B------:R-:W2:Y:S01]  /*11ab0*/  LDC R4, c[0x0][0x65c] ;  /* 0x00019700ff047b82 */ /* 0x000ea20000000800 */
[----:B------:R-:W-:Y:S01]  /*11ac0*/  ULDC UR4, c[0x0][0x648] ;  /* 0x0001920000047ab9 */ /* 0x000fe20000000800 */
[----:B------:R-:W-:Y:S01]  /*11ad0*/  LOP3.LUT R19, R19, UR17, RZ, 0xc0, !PT ;  /* 0x0000001113137c12 */ /* 0x000fe2000f8ec0ff */
[----:B-1----:R-:W-:Y:S01]  /*11ae0*/  IMAD.MOV R21, RZ, RZ, -R21 ;  /* 0x000000ffff157224 */ /* 0x002fe200078e0a15 */
[----:B------:R-:W-:Y:S01]  /*11af0*/  SHF.R.U64 R2, R2, UR4, R3 ;  /* 0x0000000402027c19 */ /* 0x000fe20008001203 */
[----:B------:R-:W-:Y:S01]  /*11b00*/  ULDC UR4, c[0x0][0x638] ;  /* 0x00018e0000047ab9 */ /* 0x000fe20000000800 */
[----:B------:R-:W-:Y:S01]  /*11b10*/  ULDC UR5, c[0x0][0x610] ;  /* 0x0001840000057ab9 */ /* 0x000fe20000000800 */
[----:B------:R-:W-:Y:S02]  /*11b20*/  IMAD.MOV.U32 R3, RZ, RZ, 0x1 ;  /* 0x00000001ff037424 */ /* 0x000fe400078e00ff */
[----:B------:R-:W-:Y:S01]  /*11b30*/  IMAD R19, R2, UR18, R19 ;  /* 0x0000001202137c24 */ /* 0x000fe2000f8e0213 */
[----:B--2---:R-:W-:-:S02]  /*11b40*/  ISETP.NE.AND P1, PT, R4, 0x1, PT ;  /* 0x000000010400780c */ /* 0x004fc40003f25270 */
[----:B------:R-:W-:Y:S02]  /*11b50*/  IADD3 R4, -R2, RZ, RZ ;  /* 0x000000ff02047210 */ /* 0x000fe40007ffe1ff */
[----:B------:R-:W-:-:S03]  /*11b60*/  LOP3.LUT R2, R7, UR16, RZ, 0xc0, !PT ;  /* 0x0000001007027c12 */ /* 0x000fc6000f8ec0ff */
[----:B------:R-:W-:Y:S01]  /*11b70*/  IMAD R15, R4, UR4, R15 ;  /* 0x00000004040f7c24 */ /* 0x000fe2000f8e020f */
[----:B------:R-:W-:-:S03]  /*11b80*/  ULDC UR4, c[0x0][0x600] ;  /* 0x0001800000047ab9 */ /* 0x000fc60000000800 */
[--C-:B------:R-:W-:Y:S01]  /*11b90*/  IMAD R15, R15, UR4, R2.reuse ;  /* 0x000000040f0f7c24 */ /* 0x100fe2000f8e0202 */
[----:B------:R-:W-:Y:S01]  /*11ba0*/  PRMT R2, R3, 0x7610, R2 ;  /* 0x0000761003027816 */ /* 0x000fe20000000002 */
[----:B0-----:R-:W-:-:S04]  /*11bb0*/  @P1 IMAD R14, R20, R21, R13 ;  /* 0x00000015140e1224 */ /* 0x001fc800078e020d */
[----:B------:R-:W-:-:S05]  /*11bc0*/  IMAD R14, R19, UR5, R14 ;  /* 0x00000005130e7c24 */ /* 0x000fca000f8e020e */
[----:B------:R-:W-:Y:S02]  /*11bd0*/  SEL R13, R15, R14, !P1 ;  /* 0x0000000e0f0d7207 */ /* 0x000fe40004800000 */
[----:B------:R-:W-:-:S07]  /*11be0*/  SEL R7, R14, R15, !P1 ;  /* 0x0000000f0e077207 */ /* 0x000fce0004800000 */
.L_x_373:
[----:B------:R-:W-:Y:S05]  /*11bf0*/  BSYNC B1 ;  /* 0x0000000000017941 */ /* 0x000fea0003800000 */
.L_x_372:
[----:B------:R-:W-:-:S13]  /*11c00*/  LOP3.LUT P1, RZ, R2, 0xff, RZ, 0xc0, !PT ;  /* 0x000000ff02ff7812 */ /* 0x000fda000782c0ff */
[----:B------:R-:W-:Y:S05]  /*11c10*/  @P1 BRA `(.L_x_376) ;  /* 0xfffffff4003c1947 */ /* 0x000fea000383ffff */
[----:B------:R-:W-:Y:S05]  /*11c20*/  BSYNC B0 ;  /* 0x0000000000007941 */ /* 0x000fea0003800000 */
.L_x_364:
[----:B------:R-:W-:-:S03]  /*11c30*/  UMOV UR4, 0xffffffff ;  /* 0xffffffff00047882 */ /* 0x000fc60000000000 */
[----:B------:R-:W-:Y:S05]  /*11c40*/  BRA.DIV UR4, `(.L_x_377) ;  /* 0x0000000204f47947 */ /* 0x000fea000b800000 */
[----:B------:R-:W-:-:S13]  /*11c50*/  ELECT P6, URZ, PT ;  /* 0x00000000003f782f */ /* 0x000fda00038c0000 */
.L_x_390:
[----:B------:R-:W-:Y:S04]  /*11c60*/  BSSY B0, `(.L_x_378) ;  /* 0x0000022000007945 */ /* 0x000fe80003800000 */
[----:B------:R-:W-:Y:S05]  /*11c70*/  @!P6 BRA `(.L_x_379) ;  /* 0x000000000080e947 */ /* 0x000fea0003800000 */
[----:B------:R-:W-:-:S04]  /*11c80*/  LOP3.LUT R16, R16, 0x2, RZ, 0xfc, !PT ;  /* 0x0000000210107812 */ /* 0x000fc800078efcff */
[----:B------:R-:W-:-:S13]  /*11c90*/  ISETP.NE.AND P0, PT, R16, 0x3, PT ;  /* 0x000000031000780c */ /* 0x000fda0003f05270 */
[----:B------:R-:W-:Y:S05]  /*11ca0*/  @!P0 BRA `(.L_x_380) ;  /* 0x0000000000048947 */ /* 0x000fea0003800000 */
[----:B------:R-:W-:Y:S01]  /*11cb0*/  BPT.TRAP 0x1 ;  /* 0x000000040000795c */ /* 0x000fe20000300000 */
.L_x_380:
[----:B------:R-:W0:Y:S01]  /*11cc0*/  S2R R3, SR_CgaCtaId ;  /* 0x0000000000037919 */ /* 0x000e220000008800 */
[----:B------:R-:W-:Y:S02]  /*11cd0*/  MOV R2, 0x400 ;  /* 0x0000040000027802 */ /* 0x000fe40000000f00 */
[----:B------:R-:W-:Y:S02]  /*11ce0*/  SHF.L.U32 R4, R0, 0x1f, RZ ;  /* 0x0000001f00047819 */ /* 0x000fe400000006ff */
[----:B0-----:R-:W-:-:S05]  /*11cf0*/  LEA R2, R3, R2, 0x18 ;  /* 0x0000000203027211 */ /* 0x001fca00078ec0ff */
[----:B------:R-:W-:-:S04]  /*11d00*/  VIADD R2, R2, 0x18 ;  /* 0x0000001802027836 */ /* 0x000fc80000000000 */
[C---:B------:R-:W-:Y:S02]  /*11d10*/  IMAD R7, R11.reuse, 0x8, R2 ;  /* 0x000000080b077824 */ /* 0x040fe400078e0202 */
[----:B------:R-:W-:Y:S02]  /*11d20*/  VIADD R11, R11, 0x1 ;  /* 0x000000010b0b7836 */ /* 0x000fe40000000000 */
[----:B------:R-:W0:Y:S03]  /*11d30*/  SYNCS.PHASECHK.TRANS64.TRYWAIT P0, [R7+URZ], R4 ;  /* 0x00000004070075a7 */ /* 0x000e26000800017f */
[----:B------:R-:W-:-:S04]  /*11d40*/  ISETP.NE.AND P1, PT, R11, 0x3, PT ;  /* 0x000000030b00780c */ /* 0x000fc80003f25270 */
[----:B------:R-:W-:Y:S02]  /*11d50*/  SEL R3, RZ, 0x1, P1 ;  /* 0x00000001ff037807 */ /* 0x000fe40000800000 */
[----:B------:R-:W-:Y:S02]  /*11d60*/  SEL R11, R11, RZ, P1 ;  /* 0x000000ff0b0b7207 */ /* 0x000fe40000800000 */
[----:B------:R-:W-:-:S03]  /*11d70*/  LOP3.LUT R9, R0, R3, RZ, 0x3c, !PT ;  /* 0x0000000300097212 */ /* 0x000fc600078e3cff */
[----:B------:R-:W-:Y:S01]  /*11d80*/  IMAD R6, R11, 0x8, R2 ;  /* 0x000000080b067824 */ /* 0x000fe200078e0202 */
[----:B------:R-:W-:Y:S01]  /*11d90*/  SHF.L.U32 R5, R9, 0x1f, RZ ;  /* 0x0000001f09057819 */ /* 0x000fe200000006ff */
[----:B0-----:R-:W-:Y:S06]  /*11da0*/  @!P0 BRA `(.L_x_381) ;  /* 0x0000000000bc8947 */ /* 0x001fec0003800000 */
.L_x_391:
[----:B------:R-:W1:Y:S01]  /*11db0*/  SYNCS.PHASECHK.TRANS64.TRYWAIT P0, [R6+URZ], R5 ;  /* 0x00000005060075a7 */ /* 0x000e62000800017f */
[----:B------:R-:W-:-:S04]  /*11dc0*/  IADD3 R0, R11, 0x1, RZ ;  /* 0x000000010b007810 */ /* 0x000fc80007ffe0ff */
[----:B------:R-:W-:-:S04]  /*11dd0*/  ISETP.NE.AND P1, PT, R0, 0x3, PT ;  /* 0x000000030000780c */ /* 0x000fc80003f25270 */
[----:B0-----:R-:W-:Y:S02]  /*11de0*/  SEL R4, RZ, 0x1, P1 ;  /* 0x00000001ff047807 */ /* 0x001fe40000800000 */
[----:B------:R-:W-:Y:S02]  /*11df0*/  SEL R3, R0, RZ, P1 ;  /* 0x000000ff00037207 */ /* 0x000fe40000800000 */
[----:B------:R-:W-:Y:S01]  /*11e00*/  LOP3.LUT R0, R9, R4, RZ, 0x3c, !PT ;  /* 0x0000000409007212 */ /* 0x000fe200078e3cff */
[----:B-1----:R-:W-:Y:S06]  /*11e10*/  @!P0 BRA `(.L_x_382) ;  /* 0x0000000000b48947 */ /* 0x002fec0003800000 */
.L_x_392:
[----:B------:R-:W-:Y:S01]  /*11e20*/  IMAD R3, R3, 0x8, R2 ;  /* 0x0000000803037824 */ /* 0x000fe200078e0202 */
[----:B------:R-:W-:-:S07]  /*11e30*/  SHF.L.U32 R0, R0, 0x1f, RZ ;  /* 0x0000001f00007819 */ /* 0x000fce00000006ff */
.L_x_383:
[----:B-1----:R1:W2:Y:S02]  /*11e40*/  SYNCS.PHASECHK.TRANS64.TRYWAIT P0, [R3+URZ], R0 ;  /* 0x00000000030075a7 */ /* 0x0022a4000800017f */
[----:B--2---:R-:W-:Y:S05]  /*11e50*/  @!P0 NANOSLEEP.SYNCS 0x989680 ;  /* 0x009896800000895d */ /* 0x004fea0003900000 */
[----:B------:R-:W2:Y:S02]  /*11e60*/  @!P0 SYNCS.PHASECHK.TRANS64 P0, [R3+URZ], R0 ;  /* 0x00000000030085a7 */ /* 0x000ea4000800007f */
[----:B--2---:R-:W-:Y:S05]  /*11e70*/  @!P0 BRA `(.L_x_383) ;  /* 0xfffffffc00f08947 */ /* 0x004fea000383ffff */
.L_x_379:
[----:B------:R-:W-:Y:S05]  /*11e80*/  BSYNC B0 ;  /* 0x0000000000007941 */ /* 0x000fea0003800000 */
.L_x_378:
[----:B------:R-:W-:Y:S05]  /*11e90*/  EXIT ;  /* 0x000000000000794d */ /* 0x000fea0003800000 */
.L_x_17:
[----:B---3--:R3:W4:Y:S02]  /*11ea0*/  SYNCS.PHASECHK.TRANS64.TRYWAIT P1, [R3+URZ], R0 ;  /* 0x00000000030075a7 */ /* 0x008724000802017f */
[----:B----4-:R-:W-:Y:S05]  /*11eb0*/  @!P1 NANOSLEEP.SYNCS 0x989680 ;  /* 0x009896800000995d */ /* 0x010fea0003900000 */
[----:B------:R-:W4:Y:S02]  /*11ec0*/  @!P1 SYNCS.PHASECHK.TRANS64 P1, [R3+URZ], R0 ;  /* 0x00000000030095a7 */ /* 0x000f24000802007f */
[----:B----4-:R-:W-:Y:S05]  /*11ed0*/  @!P1 BRA `(.L_x_17) ;  /* 0xfffffffc00f09947 */ /* 0x010fea000383ffff */
[----:B------:R-:W-:Y:S05]  /*11ee0*/  BRA `(.L_x_16) ;  /* 0xfffffef000c87947 */ /* 0x000fea000383ffff */
.L_x_22:
[----:B-1----:R-:W-:-:S04]  /*11ef0*/  IMAD.U32 R5, RZ, RZ, UR8 ;  /* 0x00000008ff057e24 */ /* 0x002fc8000f8e00ff */
[----:B------:R1:W2:Y:S03]  /*11f00*/  SYNCS.PHASECHK.TRANS64.TRYWAIT P1, [R5+URZ], R4 ;  /* 0x00000004050075a7 */ /* 0x0002a6000802017f */
[----:B--2---:R-:W-:Y:S05]  /*11f10*/  @!P1 NANOSLEEP.SYNCS 0x989680 ;  /* 0x009896800000995d */ /* 0x004fea0003900000 */
[----:B------:R-:W2:Y:S02]  /*11f20*/  @!P1 SYNCS.PHASECHK.TRANS64 P1, [R5+URZ], R4 ;  /* 0x00000004050095a7 */ /* 0x000ea4000802007f */
[----:B--2---:R-:W-:Y:S05]  /*11f30*/  @!P1 BRA `(.L_x_22) ;  /* 0xfffffffc00ec9947 */ /* 0x004fea000383ffff */
[----:B------:R-:W-:Y:S05]  /*11f40*/  BRA `(.L_x_21) ;  /* 0xffffff1000c07947 */ /* 0x000fea000383ffff */
.L_x_365:
[----:B------:R-:W-:Y:S01]  /*11f50*/  BSSY B1, `(.L_x_384) ;  /* 0x0000006000017945 */ /* 0x000fe20003800000 */
[----:B------:R-:W-:-:S07]  /*11f60*/  IMAD.MOV.U32 R15, RZ, RZ, -0x1 ;  /* 0xffffffffff0f7424 */ /* 0x000fce00078e00ff */
[----:B------:R-:W-:Y:S05]  /*11f70*/  WARPSYNC.COLLECTIVE R15, `(.L_x_385) ;  /* 0x000000000f0c7348 */ /* 0x000fea0003c00000 */
[----:B------:R-:W-:Y:S02]  /*11f80*/  ELECT P6, UR62, PT ;  /* 0x00000000003e782f */ /* 0x000fe400038c0000 */
[----:B------:R-:W-:Y:S01]  /*11f90*/  MOV R14, UR62 ;  /* 0x0000003e000e7c02 */ /* 0x000fe20008000f00 */
[----:B------:R-:W-:Y:S10]  /*11fa0*/  ENDCOLLECTIVE ;  /* 0x000000000000791b */ /* 0x000ff40003800000 */
.L_x_385:
[----:B------:R-:W-:Y:S05]  /*11fb0*/  BSYNC B1 ;  /* 0x0000000000017941 */ /* 0x000fea0003800000 */
.L_x_384:
[----:B------:R-:W-:Y:S05]  /*11fc0*/  BRA `(.L_x_386) ;  /* 0xfffffff0005c7947 */ /* 0x000fea000383ffff */
.L_x_368:
[----:B0-----:R0:W1:Y:S02]  /*11fd0*/  SYNCS.PHASECHK.TRANS64.TRYWAIT P1, [R14+URZ+0x18], R5 ;  /* 0x000018050e0075a7 */ /* 0x001064000802017f */
[----:B-1----:R-:W-:Y:S05]  /*11fe0*/  @!P1 NANOSLEEP.SYNCS 0x989680 ;  /* 0x009896800000995d */ /* 0x002fea0003900000 */
[----:B------:R-:W1:Y:S02]  /*11ff0*/  @!P1 SYNCS.PHASECHK.TRANS64 P1, [R14+URZ+0x18], R5 ;  /* 0x000018050e0095a7 */ /* 0x000e64000802007f */
[----:B-1----:R-:W-:Y:S05]  /*12000*/  @!P1 BRA `(.L_x_368) ;  /* 0xfffffffc00f09947 */ /* 0x002fea000383ffff */
[----:B------:R-:W-:Y:S05]  /*12010*/  BRA `(.L_x_387) ;  /* 0xfffffff000907947 */ /* 0x000fea000383ffff */
.L_x_377:
[----:B------:R-:W-:Y:S01]  /*12020*/  BSSY B0, `(.L_x_388) ;  /* 0x0000006000007945 */ /* 0x000fe20003800000 */
[----:B------:R-:W-:-:S07]  /*12030*/  IMAD.MOV.U32 R15, RZ, RZ, -0x1 ;  /* 0xffffffffff0f7424 */ /* 0x000fce00078e00ff */
[----:B------:R-:W-:Y:S05]  /*12040*/  WARPSYNC.COLLECTIVE R15, `(.L_x_389) ;  /* 0x000000000f0c7348 */ /* 0x000fea0003c00000 */
[----:B------:R-:W-:Y:S02]  /*12050*/  ELECT P6, UR62, PT ;  /* 0x00000000003e782f */ /* 0x000fe400038c0000 */
[----:B------:R-:W-:Y:S01]  /*12060*/  MOV R14, UR62 ;  /* 0x0000003e000e7c02 */ /* 0x000fe20008000f00 */
[----:B------:R-:W-:Y:S10]  /*12070*/  ENDCOLLECTIVE ;  /* 0x000000000000791b */ /* 0x000ff40003800000 */
.L_x_389:
[----:B------:R-:W-:Y:S05]  /*12080*/  BSYNC B0 ;  /* 0x0000000000007941 */ /* 0x000fea0003800000 */
.L_x_388:
[----:B------:R-:W-:Y:S05]  /*12090*/  BRA `(.L_x_390) ;  /* 0xfffffff800f07947 */ /* 0x000fea000383ffff */
.L_x_381:
[----:B0-----:R0:W1:Y:S02]  /*120a0*/  SYNCS.PHASECHK.TRANS64.TRYWAIT P0, [R7+URZ], R4 ;  /* 0x00000004070075a7 */ /* 0x001064000800017f */
[----:B-1----:R-:W-:Y:S05]  /*120b0*/  @!P0 NANOSLEEP.SYNCS 0x989680 ;  /* 0x009896800000895d */ /* 0x002fea0003900000 */
[----:B------:R-:W1:Y:S02]  /*120c0*/  @!P0 SYNCS.PHASECHK.TRANS64 P0, [R7+URZ], R4 ;  /* 0x00000004070085a7 */ /* 0x000e64000800007f */
[----:B-1----:R-:W-:Y:S05]  /*120d0*/  @!P0 BRA `(.L_x_381) ;  /* 0xfffffffc00f08947 */ /* 0x002fea000383ffff */
[----:B------:R-:W-:Y:S05]  /*120e0*/  BRA `(.L_x_391) ;  /* 0xfffffffc00307947 */ /* 0x000fea000383ffff */
.L_x_382:
[----:B0-----:R0:W1:Y:S02]  /*120f0*/  SYNCS.PHASECHK.TRANS64.TRYWAIT P0, [R6+URZ], R5 ;  /* 0x00000005060075a7 */ /* 0x001064000800017f */
[----:B-1----:R-:W-:Y:S05]  /*12100*/  @!P0 NANOSLEEP.SYNCS 0x989680 ;  /* 0x009896800000895d */ /* 0x002fea0003900000 */
[----:B------:R-:W1:Y:S02]  /*12110*/  @!P0 SYNCS.PHASECHK.TRANS64 P0, [R6+URZ], R5 ;  /* 0x00000005060085a7 */ /* 0x000e64000800007f */
[----:B-1----:R-:W-:Y:S05]  /*12120*/  @!P0 BRA `(.L_x_382) ;  /* 0xfffffffc00f08947 */ /* 0x002fea000383ffff */
[----:B------:R-:W-:Y:S05]  /*12130*/  BRA `(.L_x_392) ;  /* 0xfffffffc00387947 */ /* 0x000fea000383ffff */
.L_x_393:
[----:B------:R-:W-:-:S00]  /*12140*/  BRA `(.L_x_393) ;  /* 0xfffffffc00fc7947 */ /* 0x000fc0000383ffff */
[----:B------:R-:W-:-:S00]  /*12150*/  NOP ;  /* 0x0000000000007918 */ /* 0x000fc00000000000 */
        /* <DEDUP_REMOVED lines=10> */
.L_x_394:


//--------------------- .nv.global.init           --------------------------
	.section	.nv.global.init,"aw",@progbits
.nv.global.init:
	.type		$str$22,@object
	.size		$str$22,($str$23 - $str$22)
$str$22:
        /*0000*/ 	.byte	0x6b, 0x5f, 0x74, 0x69, 0x6c, 0x65, 0x5f, 0x63, 0x6f, 0x75, 0x6e, 0x74, 0x20, 0x3e, 0x3d, 0x20
        /*0010*/ 	.byte	0x31, 0x00
	.type		$str$23,@object
	.size		$str$23,(__unnamed_1 - $str$23)
$str$23:
        /*0012*/ 	.byte	0x2f, 0x74, 0x6d, 0x70, 0x2f, 0x63, 0x75, 0x74, 0x6c, 0x61, 0x73, 0x73, 0x5f, 0x73, 0x77, 0x65
        /*0022*/ 	.byte	0x65, 0x70, 0x5f, 0x73, 0x72, 0x63, 0x2f, 0x69, 0x6e, 0x63, 0x6c, 0x75, 0x64, 0x65, 0x2f, 0x63
        /*0032*/ 	.byte	0x75, 0x74, 0x6c, 0x61, 0x73, 0x73, 0x2f, 0x67, 0x65, 0x6d, 0x6d, 0x2f, 0x63, 0x6f, 0x6c, 0x6c
        /*0042*/ 	.byte	0x65, 0x63, 0x74, 0x69, 0x76, 0x65, 0x2f, 0x73, 0x6d, 0x39, 0x30, 0x5f, 0x6d, 0x6d, 0x61, 0x5f
        /*0052*/ 	.byte	0x74, 0x6d, 0x61, 0x5f, 0x67, 0x6d, 0x6d, 0x61, 0x5f, 0x73, 0x73, 0x5f, 0x77, 0x61, 0x72, 0x70
        /*0062*/ 	.byte	0x73, 0x70, 0x65, 0x63, 0x69, 0x61, 0x6c, 0x69, 0x7a, 0x65, 0x64, 0x2e, 0x68, 0x70, 0x70, 0x00
	.type		__unnamed_1,@object
	.size		__unnamed_1,(.L_0 - __unnamed_1)
__unnamed_1:
        /*0072*/ 	.byte	0x76, 0x6f, 0x69, 0x64, 0x20, 0x63, 0x75, 0x74, 0x6c, 0x61, 0x73, 0x73, 0x3a, 0x3a, 0x67, 0x65
        /* <DEDUP_REMOVED lines=180> */
        /*0bc2*/ 	.byte	0x69, 0x74, 0x79, 0x5d, 0x00
.L_0:


//--------------------- .nv.shared._ZN7cutlass13device_kernelINS_4gemm6kernel13GemmUniversalIN4cute5tupleIJiiiiEEENS1_10collective13CollectiveMmaINS1_34MainloopSm90TmaGmmaWarpSpecializedILi3ENS5_IJNS4_1CILi1EEESB_SB_EEENS1_35KernelTmaWarpSpecializedCooperativeEEENS5_IJNSA_ILi384EEENSA_ILi112EEENSA_ILi64EEEEEENS_10bfloat16_tENS5_IJlSB_lEEESJ_SK_NS4_8TiledMMAINS4_8MMA_AtomIJNS4_4SM904GMMA27MMA_64x16x16_F32BF16BF16_SSILNSO_5MajorE0ELSQ_0ELNSO_7ScaleInE1ELSR_1EEEEEENS4_6LayoutINS5_IJNSA_ILi2EEESB_SB_EEENS5_IJSB_NSA_ILi0EEESX_EEEEENS5_IJNS4_10UnderscoreES10_S10_EEEEENS4_13SM90_TMA_LOADENS4_14ComposedLayoutINS4_7SwizzleILi3ELi4ELi3EEENS4_18smem_ptr_flag_bitsILi16EEENSU_INS5_IJNSA_ILi8EEESH_EEENS5_IJSH_SB_EEEEEEEvNS4_8identityES13_S1D_vS1E_EENS_8epilogue10collective6detail29Sm90TmaWarpSpecializedAdapterINS1H_15DefaultEpilogueISJ_SK_SK_NS1G_6thread17LinearCombinationISJ_Li1EffLNS1L_9ScaleType4KindE0ELNS_15FloatRoundStyleE2ESJ_EENS1_15EpilogueDefaultEEEEEvvEEEEvNT_6ParamsE --------------------------
	.section	.nv.shared._ZN7cutlass13device_kernelINS_4gemm6kernel13GemmUniversalIN4cute5tupleIJiiiiEEENS1_10collective13CollectiveMmaINS1_34MainloopSm90TmaGmmaWarpSpecializedILi3ENS5_IJNS4_1CILi1EEESB_SB_EEENS1_35KernelTmaWarpSpecializedCooperativeEEENS5_IJNSA_ILi384EEENSA_ILi112EEENSA_ILi64EEEEEENS_10bfloat16_tENS5_IJlSB_lEEESJ_SK_NS4_8TiledMMAINS4_8MMA_AtomIJNS4_4SM904GMMA27MMA_64x16x16_F32BF16BF16_SSILNSO_5MajorE0ELSQ_0ELNSO_7ScaleInE1ELSR_1EEEEEENS4_6LayoutINS5_IJNSA_ILi2EEESB_SB_EEENS5_IJSB_NSA_ILi0EEESX_EEEEENS5_IJNS4_10UnderscoreES10_S10_EEEEENS4_13SM90_TMA_LOADENS4_14ComposedLayoutINS4_7SwizzleILi3ELi4ELi3EEENS4_18smem_ptr_flag_bitsILi16EEENSU_INS5_IJNSA_ILi8EEESH_EEENS5_IJSH_SB_EEEEEEEvNS4_8identityES13_S1D_vS1E_EENS_8epilogue10collective6detail29Sm90TmaWarpSpecializedAdapterINS1H_15DefaultEpilogueISJ_SK_SK_NS1G_6thread17LinearCombinationISJ_Li1EffLNS1L_9ScaleType4KindE0ELNS_15FloatRoundStyleE2ESJ_EENS1_15EpilogueDefaultEEEEEvvEEEEvNT_6ParamsE,"aw",@nobits
	.sectionflags	@""
	.align	16
	.zero		1024


//--------------------- .nv.shared.reserved.0     --------------------------
	.section	.nv.shared.reserved.0,"aw",@nobits
	.weak		__nv_reservedSMEM_offset_0_alias
	.size		__nv_reservedSMEM_offset_0_alias, 0, 0
	.other		__nv_reservedSMEM_offset_0_alias,@"STO_CUDA_RESERVED_SHARED STV_DEFAULT"
__nv_reservedSMEM_offset_0_alias:
	.zero		0


//--------------------- .nv.global                --------------------------
	.section	.nv.global,"aw",@nobits
.nv.global:
	.type		_ZN40_INTERNAL_4226518c_4_k_cu_b73d9e38_108164cute1_E,@object
	.size		_ZN40_INTERNAL_4226518c_4_k_cu_b73d9e38_108164cute1_E,(_ZN40_INTERNAL_4226518c_4_k_cu_b73d9e38_108164cuda3std3__45__cpo6cbeginE - _ZN40_INTERNAL_4226518c_4_k_cu_b73d9e38_108164cute1_E)
_ZN40_INTERNAL_4226518c_4_k_cu_b73d9e38_108164cute1_E:
	.zero		1
	.type		_ZN40_INTERNAL_4226518c_4_k_cu_b73d9e38_108164cuda3std3__45__cpo6cbeginE,@object
	.size		_ZN40_INTERNAL_4226518c_4_k_cu_b73d9e38_108164cuda3std3__45__cpo6cbeginE,(_ZN40_INTERNAL_4226518c_4_k_cu_b73d9e38_108164cuda3std3__48in_placeE - _ZN40_INTERNAL_4226518c_4_k_cu_b73d9e38_108164cuda3std3__45__cpo6cbeginE)
_ZN40_INTERNAL_4226518c_4_k_cu_b73d9e38_108164cuda3std3__45__cpo6cbeginE:
	.zero		1
	.type		_ZN40_INTERNAL_4226518c_4_k_cu_b73d9e38_108164cuda3std3__48in_placeE,@object
	.size		_ZN40_INTERNAL_4226518c_4_k_cu_b73d9e38_108164cuda3std3__48in_placeE,(_ZN40_INTERNAL_4226518c_4_k_cu_b73d9e38_108164cuda3std6ranges3__45__cpo9iter_moveE - _ZN40_INTERNAL_4226518c_4_k_cu_b73d9e38_108164cuda3std3__48in_placeE)
_ZN40_INTERNAL_4226518c_4_k_cu_b73d9e38_108164cuda3std3__48in_placeE:
	.zero		1
	.type		_ZN40_INTERNAL_4226518c_4_k_cu_b73d9e38_108164cuda3std6ranges3__45__cpo9iter_moveE,@object
	.size		_ZN40_INTERNAL_4226518c_4_k_cu_b73d9e38_108164cuda3std6ranges3__45__cpo9iter_moveE,(_ZN40_INTERNAL_4226518c_4_k_cu_b73d9e38_108164cuda3std3__45__cpo5beginE - _ZN40_INTERNAL_4226518c_4_k_cu_b73d9e38_108164cuda3std6ranges3__45__cpo9iter_moveE)
_ZN40_INTERNAL_4226518c_4_k_cu_b73d9e38_108164cuda3std6ranges3__45__cpo9iter_moveE:
	.zero		1
	.type		_ZN40_INTERNAL_4226518c_4_k_cu_b73d9e38_108164cuda3std3__45__cpo5beginE,@object
	.size		_ZN40_INTERNAL_4226518c_4_k_cu_b73d9e38_108164cuda3std3__45__cpo5beginE,(_ZN40_INTERNAL_4226518c_4_k_cu_b73d9e38_108164cuda3std3__442_GLOBAL__N__4226518c_4_k_cu_b73d9e38_108166ignoreE - _ZN40_INTERNAL_4226518c_4_k_cu_b73d9e38_108164cuda3std3__45__cpo5beginE)
_ZN40_INTERNAL_4226518c_4_k_cu_b73d9e38_108164cuda3std3__45__cpo5beginE:
	.zero		1
	.type		_ZN40_INTERNAL_4226518c_4_k_cu_b73d9e38_108164cuda3std3__442_GLOBAL__N__4226518c_4_k_cu_b73d9e38_108166ignoreE,@object
	.size		_ZN40_INTERNAL_4226518c_4_k_cu_b73d9e38_108164cuda3std3__442_GLOBAL__N__4226518c_4_k_cu_b73d9e38_108166ignoreE,(_ZN40_INTERNAL_4226518c_4_k_cu_b73d9e38_108164cute7productE - _ZN40_INTERNAL_4226518c_4_k_cu_b73d9e38_108164cuda3std3__442_GLOBAL__N__4226518c_4_k_cu_b73d9e38_108166ignoreE)
_ZN40_INTERNAL_4226518c_4_k_cu_b73d9e38_108164cuda3std3__442_GLOBAL__N__4226518c_4_k_cu_b73d9e38_108166ignoreE:
	.zero		1
	.type		_ZN40_INTERNAL_4226518c_4_k_cu_b73d9e38_108164cute7productE,@object
	.size		_ZN40_INTERNAL_4226518c_4_k_cu_b73d9e38_108164cute7productE,(_ZN40_INTERNAL_4226518c_4_k_cu_b73d9e38_108164cuda3std3__45__cpo3endE - _ZN40_INTERNAL_4226518c_4_k_cu_b73d9e38_108164cute7productE)
_ZN40_INTERNAL_4226518c_4_k_cu_b73d9e38_108164cute7productE:
	.zero		1
	.type		_ZN40_INTERNAL_4226518c_4_k_cu_b73d9e38_108164cuda3std3__45__cpo3endE,@object
	.size		_ZN40_INTERNAL_4226518c_4_k_cu_b73d9e38_108164cuda3std3__45__cpo3endE,(_ZN40_INTERNAL_4226518c_4_k_cu_b73d9e38_108164cuda3std3__419piecewise_constructE - _ZN40_INTERNAL_4226518c_4_k_cu_b73d9e38_108164cuda3std3__45__cpo3endE)
_ZN40_INTERNAL_4226518c_4_k_cu_b73d9e38_108164cuda3std3__45__cpo3endE:
	.zero		1
	.type		_ZN40_INTERNAL_4226518c_4_k_cu_b73d9e38_108164cuda3std3__419piecewise_constructE,@object
	.size		_ZN40_INTERNAL_4226518c_4_k_cu_b73d9e38_108164cuda3std3__419piecewise_constructE,(_ZN40_INTERNAL_4226518c_4_k_cu_b73d9e38_108164cuda3std3__45__cpo4cendE - _ZN40_INTERNAL_4226518c_4_k_cu_b73d9e38_108164cuda3std3__419piecewise_constructE)
_ZN40_INTERNAL_4226518c_4_k_cu_b73d9e38_108164cuda3std3__419piecewise_constructE:
	.zero		1
	.type		_ZN40_INTERNAL_4226518c_4_k_cu_b73d9e38_108164cuda3std3__45__cpo4cendE,@object
	.size		_ZN40_INTERNAL_4226518c_4_k_cu_b73d9e38_108164cuda3std3__45__cpo4cendE,(_ZN40_INTERNAL_4226518c_4_k_cu_b73d9e38_108164cuda3std6ranges3__45__cpo4swapE - _ZN40_INTERNAL_4226518c_4_k_cu_b73d9e38_108164cuda3std3__45__cpo4cendE)
_ZN40_INTERNAL_4226518c_4_k_cu_b73d9e38_108164cuda3std3__45__cpo4cendE:
	.zero		1
	.type		_ZN40_INTERNAL_4226518c_4_k_cu_b73d9e38_108164cuda3std6ranges3__45__cpo4swapE,@object
	.size		_ZN40_INTERNAL_4226518c_4_k_cu_b73d9e38_108164cuda3std6ranges3__45__cpo4swapE,(.L_8 - _ZN40_INTERNAL_4226518c_4_k_cu_b73d9e38_108164cuda3std6ranges3__45__cpo4swapE)
_ZN40_INTERNAL_4226518c_4_k_cu_b73d9e38_108164cuda3std6ranges3__45__cpo4swapE:
	.zero		1
.L_8:


//--------------------- .nv.constant0._ZN7cutlass13device_kernelINS_4gemm6kernel13GemmUniversalIN4cute5tupleIJiiiiEEENS1_10collective13CollectiveMmaINS1_34MainloopSm90TmaGmmaWarpSpecializedILi3ENS5_IJNS4_1CILi1EEESB_SB_EEENS1_35KernelTmaWarpSpecializedCooperativeEEENS5_IJNSA_ILi384EEENSA_ILi112EEENSA_ILi64EEEEEENS_10bfloat16_tENS5_IJlSB_lEEESJ_SK_NS4_8TiledMMAINS4_8MMA_AtomIJNS4_4SM904GMMA27MMA_64x16x16_F32BF16BF16_SSILNSO_5MajorE0ELSQ_0ELNSO_7ScaleInE1ELSR_1EEEEEENS4_6LayoutINS5_IJNSA_ILi2EEESB_SB_EEENS5_IJSB_NSA_ILi0EEESX_EEEEENS5_IJNS4_10UnderscoreES10_S10_EEEEENS4_13SM90_TMA_LOADENS4_14ComposedLayoutINS4_7SwizzleILi3ELi4ELi3EEENS4_18smem_ptr_flag_bitsILi16EEENSU_INS5_IJNSA_ILi8EEESH_EEENS5_IJSH_SB_EEEEEEEvNS4_8identityES13_S1D_vS1E_EENS_8epilogue10collective6detail29Sm90TmaWarpSpecializedAdapterINS1H_15DefaultEpilogueISJ_SK_SK_NS1G_6thread17LinearCombinationISJ_Li1EffLNS1L_9ScaleType4KindE0ELNS_15FloatRoundStyleE2ESJ_EENS1_15EpilogueDefaultEEEEEvvEEEEvNT_6ParamsE --------------------------
	.section	.nv.constant0._ZN7cutlass13device_kernelINS_4gemm6kernel13GemmUniversalIN4cute5tupleIJiiiiEEENS1_10collective13CollectiveMmaINS1_34MainloopSm90TmaGmmaWarpSpecializedILi3ENS5_IJNS4_1CILi1EEESB_SB_EEENS1_35KernelTmaWarpSpecializedCooperativeEEENS5_IJNSA_ILi384EEENSA_ILi112EEENSA_ILi64EEEEEENS_10bfloat16_tENS5_IJlSB_lEEESJ_SK_NS4_8TiledMMAINS4_8MMA_AtomIJNS4_4SM904GMMA27MMA_64x16x16_F32BF16BF16_SSILNSO_5MajorE0ELSQ_0ELNSO_7ScaleInE1ELSR_1EEEEEENS4_6LayoutINS5_IJNSA_ILi2EEESB_SB_EEENS5_IJSB_NSA_ILi0EEESX_EEEEENS5_IJNS4_10UnderscoreES10_S10_EEEEENS4_13SM90_TMA_LOADENS4_14ComposedLayoutINS4_7SwizzleILi3ELi4ELi3EEENS4_18smem_ptr_flag_bitsILi16EEENSU_INS5_IJNSA_ILi8EEESH_EEENS5_IJSH_SB_EEEEEEEvNS4_8identityES13_S1D_vS1E_EENS_8epilogue10collective6detail29Sm90TmaWarpSpecializedAdapterINS1H_15DefaultEpilogueISJ_SK_SK_NS1G_6thread17LinearCombinationISJ_Li1EffLNS1L_9ScaleType4KindE0ELNS_15FloatRoundStyleE2ESJ_EENS1_15EpilogueDefaultEEEEEvvEEEEvNT_6ParamsE,"a",@progbits
	.sectionflags	@""
	.align	4
.nv.constant0._ZN7cutlass13device_kernelINS_4gemm6kernel13GemmUniversalIN4cute5tupleIJiiiiEEENS1_10collective13CollectiveMmaINS1_34MainloopSm90TmaGmmaWarpSpecializedILi3ENS5_IJNS4_1CILi1EEESB_SB_EEENS1_35KernelTmaWarpSpecializedCooperativeEEENS5_IJNSA_ILi384EEENSA_ILi112EEENSA_ILi64EEEEEENS_10bfloat16_tENS5_IJlSB_lEEESJ_SK_NS4_8TiledMMAINS4_8MMA_AtomIJNS4_4SM904GMMA27MMA_64x16x16_F32BF16BF16_SSILNSO_5MajorE0ELSQ_0ELNSO_7ScaleInE1ELSR_1EEEEEENS4_6LayoutINS5_IJNSA_ILi2EEESB_SB_EEENS5_IJSB_NSA_ILi0EEESX_EEEEENS5_IJNS4_10UnderscoreES10_S10_EEEEENS4_13SM90_TMA_LOADENS4_14ComposedLayoutINS4_7SwizzleILi3ELi4ELi3EEENS4_18smem_ptr_flag_bitsILi16EEENSU_INS5_IJNSA_ILi8EEESH_EEENS5_IJSH_SB_EEEEEEEvNS4_8identityES13_S1D_vS1E_EENS_8epilogue10collective6detail29Sm90TmaWarpSpecializedAdapterINS1H_15DefaultEpilogueISJ_SK_SK_NS1G_6thread17LinearCombinationISJ_Li1EffLNS1L_9ScaleType4KindE0ELNS_15FloatRoundStyleE2ESJ_EENS1_15EpilogueDefaultEEEEEvvEEEEvNT_6ParamsE:
	.zero		1664


//--------------------- SYMBOLS --------------------------

	.type		.nv.reservedSmem.offset0,@object
	.size		.nv.reservedSmem.offset0,0x4
	.type		__assertfail,@function
